//
// Generated by NVIDIA NVVM Compiler
//
// Compiler Build ID: CL-36424714
// Cuda compilation tools, release 13.0, V13.0.88
// Based on NVVM 20.0.0
//

.version 9.0
.target sm_100
.address_size 64

	// .globl	_Z7reduce0PiS_i
.extern .shared .align 16 .b8 __smem[];

.visible .entry _Z7reduce0PiS_i(
	.param .u64 .ptr .align 1 _Z7reduce0PiS_i_param_0,
	.param .u64 .ptr .align 1 _Z7reduce0PiS_i_param_1,
	.param .u32 _Z7reduce0PiS_i_param_2
)
{
	.reg .pred 	%p<6>;
	.reg .b32 	%r<25>;
	.reg .b64 	%rd<9>;

	ld.param.u64 	%rd1, [_Z7reduce0PiS_i_param_0];
	ld.param.u64 	%rd2, [_Z7reduce0PiS_i_param_1];
	ld.param.u32 	%r11, [_Z7reduce0PiS_i_param_2];
	mov.u32 	%r1, %tid.x;
	mov.u32 	%r2, %ctaid.x;
	mov.u32 	%r3, %ntid.x;
	mad.lo.s32 	%r4, %r2, %r3, %r1;
	setp.ge.u32 	%p1, %r4, %r11;
	mov.b32 	%r23, 0;
	@%p1 bra 	$L__BB0_2;
	cvta.to.global.u64 	%rd3, %rd1;
	mul.wide.u32 	%rd4, %r4, 4;
	add.s64 	%rd5, %rd3, %rd4;
	ld.global.u32 	%r23, [%rd5];
$L__BB0_2:
	shl.b32 	%r12, %r1, 2;
	mov.u32 	%r13, __smem;
	add.s32 	%r7, %r13, %r12;
	st.shared.u32 	[%r7], %r23;
	barrier.sync 	0;
	setp.lt.u32 	%p2, %r3, 2;
	@%p2 bra 	$L__BB0_7;
	mov.b32 	%r24, 1;
$L__BB0_4:
	shl.b32 	%r9, %r24, 1;
	add.s32 	%r15, %r9, -1;
	and.b32  	%r16, %r15, %r1;
	setp.ne.s32 	%p3, %r16, 0;
	@%p3 bra 	$L__BB0_6;
	shl.b32 	%r17, %r24, 2;
	add.s32 	%r18, %r7, %r17;
	ld.shared.u32 	%r19, [%r18];
	ld.shared.u32 	%r20, [%r7];
	add.s32 	%r21, %r20, %r19;
	st.shared.u32 	[%r7], %r21;
$L__BB0_6:
	barrier.sync 	0;
	setp.lt.u32 	%p4, %r9, %r3;
	mov.u32 	%r24, %r9;
	@%p4 bra 	$L__BB0_4;
$L__BB0_7:
	setp.ne.s32 	%p5, %r1, 0;
	@%p5 bra 	$L__BB0_9;
	ld.shared.u32 	%r22, [__smem];
	cvta.to.global.u64 	%rd6, %rd2;
	mul.wide.u32 	%rd7, %r2, 4;
	add.s64 	%rd8, %rd6, %rd7;
	st.global.u32 	[%rd8], %r22;
$L__BB0_9:
	ret;

}
	// .globl	_Z7reduce1PiS_i
.visible .entry _Z7reduce1PiS_i(
	.param .u64 .ptr .align 1 _Z7reduce1PiS_i_param_0,
	.param .u64 .ptr .align 1 _Z7reduce1PiS_i_param_1,
	.param .u32 _Z7reduce1PiS_i_param_2
)
{
	.reg .pred 	%p<6>;
	.reg .b32 	%r<28>;
	.reg .b64 	%rd<9>;

	ld.param.u64 	%rd1, [_Z7reduce1PiS_i_param_0];
	ld.param.u64 	%rd2, [_Z7reduce1PiS_i_param_1];
	ld.param.u32 	%r11, [_Z7reduce1PiS_i_param_2];
	mov.u32 	%r1, %tid.x;
	mov.u32 	%r2, %ctaid.x;
	mov.u32 	%r3, %ntid.x;
	mad.lo.s32 	%r4, %r2, %r3, %r1;
	setp.ge.u32 	%p1, %r4, %r11;
	mov.b32 	%r26, 0;
	@%p1 bra 	$L__BB1_2;
	cvta.to.global.u64 	%rd3, %rd1;
	mul.wide.u32 	%rd4, %r4, 4;
	add.s64 	%rd5, %rd3, %rd4;
	ld.global.u32 	%r26, [%rd5];
$L__BB1_2:
	shl.b32 	%r12, %r1, 2;
	mov.u32 	%r13, __smem;
	add.s32 	%r14, %r13, %r12;
	st.shared.u32 	[%r14], %r26;
	barrier.sync 	0;
	setp.lt.u32 	%p2, %r3, 2;
	@%p2 bra 	$L__BB1_7;
	mov.b32 	%r27, 1;
$L__BB1_4:
	shl.b32 	%r8, %r27, 1;
	mul.lo.s32 	%r9, %r8, %r1;
	setp.ge.u32 	%p3, %r9, %r3;
	@%p3 bra 	$L__BB1_6;
	add.s32 	%r16, %r9, %r27;
	shl.b32 	%r17, %r16, 2;
	add.s32 	%r19, %r13, %r17;
	ld.shared.u32 	%r20, [%r19];
	shl.b32 	%r21, %r9, 2;
	add.s32 	%r22, %r13, %r21;
	ld.shared.u32 	%r23, [%r22];
	add.s32 	%r24, %r23, %r20;
	st.shared.u32 	[%r22], %r24;
$L__BB1_6:
	barrier.sync 	0;
	setp.lt.u32 	%p4, %r8, %r3;
	mov.u32 	%r27, %r8;
	@%p4 bra 	$L__BB1_4;
$L__BB1_7:
	setp.ne.s32 	%p5, %r1, 0;
	@%p5 bra 	$L__BB1_9;
	ld.shared.u32 	%r25, [__smem];
	cvta.to.global.u64 	%rd6, %rd2;
	mul.wide.u32 	%rd7, %r2, 4;
	add.s64 	%rd8, %rd6, %rd7;
	st.global.u32 	[%rd8], %r25;
$L__BB1_9:
	ret;

}
	// .globl	_Z7reduce2PiS_i
.visible .entry _Z7reduce2PiS_i(
	.param .u64 .ptr .align 1 _Z7reduce2PiS_i_param_0,
	.param .u64 .ptr .align 1 _Z7reduce2PiS_i_param_1,
	.param .u32 _Z7reduce2PiS_i_param_2
)
{
	.reg .pred 	%p<6>;
	.reg .b32 	%r<22>;
	.reg .b64 	%rd<9>;

	ld.param.u64 	%rd1, [_Z7reduce2PiS_i_param_0];
	ld.param.u64 	%rd2, [_Z7reduce2PiS_i_param_1];
	ld.param.u32 	%r11, [_Z7reduce2PiS_i_param_2];
	mov.u32 	%r1, %tid.x;
	mov.u32 	%r21, %ntid.x;
	mov.u32 	%r3, %ctaid.x;
	mad.lo.s32 	%r4, %r21, %r3, %r1;
	setp.ge.u32 	%p1, %r4, %r11;
	mov.b32 	%r20, 0;
	@%p1 bra 	$L__BB2_2;
	cvta.to.global.u64 	%rd3, %rd1;
	mul.wide.u32 	%rd4, %r4, 4;
	add.s64 	%rd5, %rd3, %rd4;
	ld.global.u32 	%r20, [%rd5];
$L__BB2_2:
	shl.b32 	%r12, %r1, 2;
	mov.u32 	%r13, __smem;
	add.s32 	%r7, %r13, %r12;
	st.shared.u32 	[%r7], %r20;
	barrier.sync 	0;
	setp.lt.u32 	%p2, %r21, 2;
	@%p2 bra 	$L__BB2_6;
$L__BB2_3:
	shr.u32 	%r9, %r21, 1;
	setp.ge.u32 	%p3, %r1, %r9;
	@%p3 bra 	$L__BB2_5;
	shl.b32 	%r14, %r9, 2;
	add.s32 	%r15, %r7, %r14;
	ld.shared.u32 	%r16, [%r15];
	ld.shared.u32 	%r17, [%r7];
	add.s32 	%r18, %r17, %r16;
	st.shared.u32 	[%r7], %r18;
$L__BB2_5:
	barrier.sync 	0;
	setp.gt.u32 	%p4, %r21, 3;
	mov.u32 	%r21, %r9;
	@%p4 bra 	$L__BB2_3;
$L__BB2_6:
	setp.ne.s32 	%p5, %r1, 0;
	@%p5 bra 	$L__BB2_8;
	ld.shared.u32 	%r19, [__smem];
	cvta.to.global.u64 	%rd6, %rd2;
	mul.wide.u32 	%rd7, %r3, 4;
	add.s64 	%rd8, %rd6, %rd7;
	st.global.u32 	[%rd8], %r19;
$L__BB2_8:
	ret;

}
	// .globl	_Z7reduce3PiS_i
.visible .entry _Z7reduce3PiS_i(
	.param .u64 .ptr .align 1 _Z7reduce3PiS_i_param_0,
	.param .u64 .ptr .align 1 _Z7reduce3PiS_i_param_1,
	.param .u32 _Z7reduce3PiS_i_param_2
)
{
	.reg .pred 	%p<7>;
	.reg .b32 	%r<29>;
	.reg .b64 	%rd<11>;

	ld.param.u64 	%rd3, [_Z7reduce3PiS_i_param_0];
	ld.param.u64 	%rd2, [_Z7reduce3PiS_i_param_1];
	ld.param.u32 	%r13, [_Z7reduce3PiS_i_param_2];
	cvta.to.global.u64 	%rd1, %rd3;
	mov.u32 	%r1, %tid.x;
	mov.u32 	%r2, %ctaid.x;
	mov.u32 	%r28, %ntid.x;
	mul.lo.s32 	%r15, %r28, %r2;
	shl.b32 	%r16, %r15, 1;
	add.s32 	%r4, %r16, %r1;
	setp.ge.u32 	%p1, %r4, %r13;
	mov.b32 	%r27, 0;
	@%p1 bra 	$L__BB3_2;
	mul.wide.u32 	%rd4, %r4, 4;
	add.s64 	%rd5, %rd1, %rd4;
	ld.global.u32 	%r27, [%rd5];
$L__BB3_2:
	add.s32 	%r7, %r4, %r28;
	setp.ge.u32 	%p2, %r7, %r13;
	@%p2 bra 	$L__BB3_4;
	mul.wide.u32 	%rd6, %r7, 4;
	add.s64 	%rd7, %rd1, %rd6;
	ld.global.u32 	%r17, [%rd7];
	add.s32 	%r27, %r17, %r27;
$L__BB3_4:
	shl.b32 	%r18, %r1, 2;
	mov.u32 	%r19, __smem;
	add.s32 	%r10, %r19, %r18;
	st.shared.u32 	[%r10], %r27;
	barrier.sync 	0;
	setp.lt.u32 	%p3, %r28, 2;
	@%p3 bra 	$L__BB3_8;
$L__BB3_5:
	shr.u32 	%r12, %r28, 1;
	setp.ge.u32 	%p4, %r1, %r12;
	@%p4 bra 	$L__BB3_7;
	shl.b32 	%r20, %r12, 2;
	add.s32 	%r21, %r10, %r20;
	ld.shared.u32 	%r22, [%r21];
	ld.shared.u32 	%r23, [%r10];
	add.s32 	%r24, %r23, %r22;
	st.shared.u32 	[%r10], %r24;
$L__BB3_7:
	barrier.sync 	0;
	setp.gt.u32 	%p5, %r28, 3;
	mov.u32 	%r28, %r12;
	@%p5 bra 	$L__BB3_5;
$L__BB3_8:
	setp.ne.s32 	%p6, %r1, 0;
	@%p6 bra 	$L__BB3_10;
	ld.shared.u32 	%r25, [__smem];
	cvta.to.global.u64 	%rd8, %rd2;
	mul.wide.u32 	%rd9, %r2, 4;
	add.s64 	%rd10, %rd8, %rd9;
	st.global.u32 	[%rd10], %r25;
$L__BB3_10:
	ret;

}
	// .globl	_Z7reduce4ILj512EEvPiS0_i
.visible .entry _Z7reduce4ILj512EEvPiS0_i(
	.param .u64 .ptr .align 1 _Z7reduce4ILj512EEvPiS0_i_param_0,
	.param .u64 .ptr .align 1 _Z7reduce4ILj512EEvPiS0_i_param_1,
	.param .u32 _Z7reduce4ILj512EEvPiS0_i_param_2
)
{
	.reg .pred 	%p<14>;
	.reg .b32 	%r<56>;
	.reg .b64 	%rd<11>;

	ld.param.u64 	%rd3, [_Z7reduce4ILj512EEvPiS0_i_param_0];
	ld.param.u64 	%rd2, [_Z7reduce4ILj512EEvPiS0_i_param_1];
	ld.param.u32 	%r22, [_Z7reduce4ILj512EEvPiS0_i_param_2];
	cvta.to.global.u64 	%rd1, %rd3;
	mov.u32 	%r1, %tid.x;
	mov.u32 	%r2, %ctaid.x;
	mov.u32 	%r3, %ntid.x;
	mul.lo.s32 	%r24, %r3, %r2;
	shl.b32 	%r25, %r24, 1;
	add.s32 	%r4, %r25, %r1;
	setp.ge.u32 	%p1, %r4, %r22;
	mov.b32 	%r52, 0;
	@%p1 bra 	$L__BB4_2;
	mul.wide.u32 	%rd4, %r4, 4;
	add.s64 	%rd5, %rd1, %rd4;
	ld.global.u32 	%r52, [%rd5];
$L__BB4_2:
	add.s32 	%r7, %r4, 512;
	setp.ge.u32 	%p2, %r7, %r22;
	@%p2 bra 	$L__BB4_4;
	mul.wide.u32 	%rd6, %r7, 4;
	add.s64 	%rd7, %rd1, %rd6;
	ld.global.u32 	%r26, [%rd7];
	add.s32 	%r52, %r26, %r52;
$L__BB4_4:
	shl.b32 	%r27, %r1, 2;
	mov.u32 	%r28, __smem;
	add.s32 	%r10, %r28, %r27;
	st.shared.u32 	[%r10], %r52;
	barrier.sync 	0;
	setp.lt.u32 	%p3, %r3, 66;
	@%p3 bra 	$L__BB4_9;
	mov.u32 	%r50, %r3;
$L__BB4_6:
	shr.u32 	%r13, %r50, 1;
	setp.ge.u32 	%p4, %r1, %r13;
	@%p4 bra 	$L__BB4_8;
	shl.b32 	%r29, %r13, 2;
	add.s32 	%r30, %r10, %r29;
	ld.shared.u32 	%r31, [%r30];
	add.s32 	%r52, %r31, %r52;
	st.shared.u32 	[%r10], %r52;
$L__BB4_8:
	barrier.sync 	0;
	setp.gt.u32 	%p5, %r50, 131;
	mov.u32 	%r50, %r13;
	@%p5 bra 	$L__BB4_6;
$L__BB4_9:
	mov.u32 	%r32, %tid.y;
	mov.u32 	%r33, %tid.z;
	mov.u32 	%r34, %ntid.y;
	mad.lo.s32 	%r35, %r33, %r34, %r32;
	mul.lo.s32 	%r17, %r35, %r3;
	add.s32 	%r36, %r17, %r1;
	setp.gt.u32 	%p6, %r36, 31;
	@%p6 bra 	$L__BB4_13;
	setp.lt.u32 	%p7, %r3, 64;
	@%p7 bra 	$L__BB4_12;
	ld.shared.u32 	%r37, [%r10+128];
	add.s32 	%r52, %r37, %r52;
$L__BB4_12:
	shfl.sync.down.b32	%r38|%p8, %r52, 16, 31, -1;
	add.s32 	%r39, %r38, %r52;
	shfl.sync.down.b32	%r40|%p9, %r39, 8, 31, -1;
	add.s32 	%r41, %r40, %r39;
	shfl.sync.down.b32	%r42|%p10, %r41, 4, 31, -1;
	add.s32 	%r43, %r42, %r41;
	shfl.sync.down.b32	%r44|%p11, %r43, 2, 31, -1;
	add.s32 	%r45, %r44, %r43;
	shfl.sync.down.b32	%r46|%p12, %r45, 1, 31, -1;
	add.s32 	%r52, %r46, %r45;
$L__BB4_13:
	or.b32  	%r47, %r17, %r1;
	setp.ne.s32 	%p13, %r47, 0;
	@%p13 bra 	$L__BB4_15;
	cvta.to.global.u64 	%rd8, %rd2;
	mul.wide.u32 	%rd9, %r2, 4;
	add.s64 	%rd10, %rd8, %rd9;
	st.global.u32 	[%rd10], %r52;
$L__BB4_15:
	ret;

}
	// .globl	_Z7reduce4ILj256EEvPiS0_i
.visible .entry _Z7reduce4ILj256EEvPiS0_i(
	.param .u64 .ptr .align 1 _Z7reduce4ILj256EEvPiS0_i_param_0,
	.param .u64 .ptr .align 1 _Z7reduce4ILj256EEvPiS0_i_param_1,
	.param .u32 _Z7reduce4ILj256EEvPiS0_i_param_2
)
{
	.reg .pred 	%p<14>;
	.reg .b32 	%r<56>;
	.reg .b64 	%rd<11>;

	ld.param.u64 	%rd3, [_Z7reduce4ILj256EEvPiS0_i_param_0];
	ld.param.u64 	%rd2, [_Z7reduce4ILj256EEvPiS0_i_param_1];
	ld.param.u32 	%r22, [_Z7reduce4ILj256EEvPiS0_i_param_2];
	cvta.to.global.u64 	%rd1, %rd3;
	mov.u32 	%r1, %tid.x;
	mov.u32 	%r2, %ctaid.x;
	mov.u32 	%r3, %ntid.x;
	mul.lo.s32 	%r24, %r3, %r2;
	shl.b32 	%r25, %r24, 1;
	add.s32 	%r4, %r25, %r1;
	setp.ge.u32 	%p1, %r4, %r22;
	mov.b32 	%r52, 0;
	@%p1 bra 	$L__BB5_2;
	mul.wide.u32 	%rd4, %r4, 4;
	add.s64 	%rd5, %rd1, %rd4;
	ld.global.u32 	%r52, [%rd5];
$L__BB5_2:
	add.s32 	%r7, %r4, 256;
	setp.ge.u32 	%p2, %r7, %r22;
	@%p2 bra 	$L__BB5_4;
	mul.wide.u32 	%rd6, %r7, 4;
	add.s64 	%rd7, %rd1, %rd6;
	ld.global.u32 	%r26, [%rd7];
	add.s32 	%r52, %r26, %r52;
$L__BB5_4:
	shl.b32 	%r27, %r1, 2;
	mov.u32 	%r28, __smem;
	add.s32 	%r10, %r28, %r27;
	st.shared.u32 	[%r10], %r52;
	barrier.sync 	0;
	setp.lt.u32 	%p3, %r3, 66;
	@%p3 bra 	$L__BB5_9;
	mov.u32 	%r50, %r3;
$L__BB5_6:
	shr.u32 	%r13, %r50, 1;
	setp.ge.u32 	%p4, %r1, %r13;
	@%p4 bra 	$L__BB5_8;
	shl.b32 	%r29, %r13, 2;
	add.s32 	%r30, %r10, %r29;
	ld.shared.u32 	%r31, [%r30];
	add.s32 	%r52, %r31, %r52;
	st.shared.u32 	[%r10], %r52;
$L__BB5_8:
	barrier.sync 	0;
	setp.gt.u32 	%p5, %r50, 131;
	mov.u32 	%r50, %r13;
	@%p5 bra 	$L__BB5_6;
$L__BB5_9:
	mov.u32 	%r32, %tid.y;
	mov.u32 	%r33, %tid.z;
	mov.u32 	%r34, %ntid.y;
	mad.lo.s32 	%r35, %r33, %r34, %r32;
	mul.lo.s32 	%r17, %r35, %r3;
	add.s32 	%r36, %r17, %r1;
	setp.gt.u32 	%p6, %r36, 31;
	@%p6 bra 	$L__BB5_13;
	setp.lt.u32 	%p7, %r3, 64;
	@%p7 bra 	$L__BB5_12;
	ld.shared.u32 	%r37, [%r10+128];
	add.s32 	%r52, %r37, %r52;
$L__BB5_12:
	shfl.sync.down.b32	%r38|%p8, %r52, 16, 31, -1;
	add.s32 	%r39, %r38, %r52;
	shfl.sync.down.b32	%r40|%p9, %r39, 8, 31, -1;
	add.s32 	%r41, %r40, %r39;
	shfl.sync.down.b32	%r42|%p10, %r41, 4, 31, -1;
	add.s32 	%r43, %r42, %r41;
	shfl.sync.down.b32	%r44|%p11, %r43, 2, 31, -1;
	add.s32 	%r45, %r44, %r43;
	shfl.sync.down.b32	%r46|%p12, %r45, 1, 31, -1;
	add.s32 	%r52, %r46, %r45;
$L__BB5_13:
	or.b32  	%r47, %r17, %r1;
	setp.ne.s32 	%p13, %r47, 0;
	@%p13 bra 	$L__BB5_15;
	cvta.to.global.u64 	%rd8, %rd2;
	mul.wide.u32 	%rd9, %r2, 4;
	add.s64 	%rd10, %rd8, %rd9;
	st.global.u32 	[%rd10], %r52;
$L__BB5_15:
	ret;

}
	// .globl	_Z7reduce5ILj256EEvPiS0_i
.visible .entry _Z7reduce5ILj256EEvPiS0_i(
	.param .u64 .ptr .align 1 _Z7reduce5ILj256EEvPiS0_i_param_0,
	.param .u64 .ptr .align 1 _Z7reduce5ILj256EEvPiS0_i_param_1,
	.param .u32 _Z7reduce5ILj256EEvPiS0_i_param_2
)
{
	.reg .pred 	%p<12>;
	.reg .b32 	%r<48>;
	.reg .b64 	%rd<11>;

	ld.param.u64 	%rd3, [_Z7reduce5ILj256EEvPiS0_i_param_0];
	ld.param.u64 	%rd2, [_Z7reduce5ILj256EEvPiS0_i_param_1];
	ld.param.u32 	%r17, [_Z7reduce5ILj256EEvPiS0_i_param_2];
	cvta.to.global.u64 	%rd1, %rd3;
	mov.u32 	%r1, %tid.x;
	mov.u32 	%r2, %ctaid.x;
	shl.b32 	%r19, %r2, 9;
	add.s32 	%r3, %r19, %r1;
	setp.ge.u32 	%p1, %r3, %r17;
	mov.b32 	%r44, 0;
	@%p1 bra 	$L__BB6_2;
	mul.wide.u32 	%rd4, %r3, 4;
	add.s64 	%rd5, %rd1, %rd4;
	ld.global.u32 	%r44, [%rd5];
$L__BB6_2:
	add.s32 	%r6, %r3, 256;
	setp.ge.u32 	%p2, %r6, %r17;
	@%p2 bra 	$L__BB6_4;
	mul.wide.u32 	%rd6, %r6, 4;
	add.s64 	%rd7, %rd1, %rd6;
	ld.global.u32 	%r20, [%rd7];
	add.s32 	%r44, %r20, %r44;
$L__BB6_4:
	shl.b32 	%r21, %r1, 2;
	mov.u32 	%r22, __smem;
	add.s32 	%r9, %r22, %r21;
	st.shared.u32 	[%r9], %r44;
	barrier.sync 	0;
	barrier.sync 	0;
	setp.gt.u32 	%p3, %r1, 127;
	@%p3 bra 	$L__BB6_6;
	ld.shared.u32 	%r23, [%r9+512];
	add.s32 	%r44, %r23, %r44;
	st.shared.u32 	[%r9], %r44;
$L__BB6_6:
	barrier.sync 	0;
	setp.gt.u32 	%p4, %r1, 63;
	@%p4 bra 	$L__BB6_8;
	ld.shared.u32 	%r24, [%r9+256];
	add.s32 	%r44, %r24, %r44;
	st.shared.u32 	[%r9], %r44;
$L__BB6_8:
	barrier.sync 	0;
	mov.u32 	%r25, %tid.y;
	mov.u32 	%r26, %tid.z;
	mov.u32 	%r27, %ntid.x;
	mov.u32 	%r28, %ntid.y;
	mad.lo.s32 	%r29, %r26, %r28, %r25;
	mul.lo.s32 	%r14, %r29, %r27;
	add.s32 	%r30, %r14, %r1;
	setp.gt.u32 	%p5, %r30, 31;
	@%p5 bra 	$L__BB6_10;
	ld.shared.u32 	%r31, [%r9+128];
	add.s32 	%r32, %r31, %r44;
	shfl.sync.down.b32	%r33|%p6, %r32, 16, 31, -1;
	add.s32 	%r34, %r33, %r32;
	shfl.sync.down.b32	%r35|%p7, %r34, 8, 31, -1;
	add.s32 	%r36, %r35, %r34;
	shfl.sync.down.b32	%r37|%p8, %r36, 4, 31, -1;
	add.s32 	%r38, %r37, %r36;
	shfl.sync.down.b32	%r39|%p9, %r38, 2, 31, -1;
	add.s32 	%r40, %r39, %r38;
	shfl.sync.down.b32	%r41|%p10, %r40, 1, 31, -1;
	add.s32 	%r44, %r41, %r40;
$L__BB6_10:
	or.b32  	%r42, %r14, %r1;
	setp.ne.s32 	%p11, %r42, 0;
	@%p11 bra 	$L__BB6_12;
	cvta.to.global.u64 	%rd8, %rd2;
	mul.wide.u32 	%rd9, %r2, 4;
	add.s64 	%rd10, %rd8, %rd9;
	st.global.u32 	[%rd10], %r44;
$L__BB6_12:
	ret;

}


// ===== COMPILED SASS (sm_100) =====

	.target	sm_100

	.elftype	@"ET_EXEC"


//--------------------- .note.nv.tkinfo           --------------------------
	.section	.note.nv.tkinfo,"",@"SHT_NOTE"
	.sectionflags	@"SHF_NOTE_NV_TKINFO"
	.tkinfo
        /*0018*/ 	.word	0x00000002
        /*0030*/ 	.string	""
        /*0030*/ 	.string	"ptxas"
        /*0030*/ 	.string	"Cuda compilation tools, release 13.0, V13.0.88"
        /*0030*/ 	.string	"Build cuda_13.0.r13.0/compiler.36424714_0"
        /*0030*/ 	.string	"-arch sm_100 -m 64 "



//--------------------- .note.nv.cuinfo           --------------------------
	.section	.note.nv.cuinfo,"",@"SHT_NOTE"
	.sectionflags	@"SHF_NOTE_NV_CUINFO"
        /*0018*/ 	.short	0x0002
        /*001a*/ 	.short	0x0064
        /*001c*/ 	.short	0x0082
	.zero		2


//--------------------- .nv.info                  --------------------------
	.section	.nv.info,"",@"SHT_CUDA_INFO"
	.align	4


	//----- nvinfo : EIATTR_REGCOUNT
	.align		4
        /*0000*/ 	.byte	0x04, 0x2f
        /*0002*/ 	.short	(.L_1 - .L_0)
	.align		4
.L_0:
        /*0004*/ 	.word	index@(_Z7reduce0PiS_i)
        /*0008*/ 	.word	0x0000000b


	//----- nvinfo : EIATTR_FRAME_SIZE
	.align		4
.L_1:
        /*000c*/ 	.byte	0x04, 0x11
        /*000e*/ 	.short	(.L_3 - .L_2)
	.align		4
.L_2:
        /*0010*/ 	.word	index@(_Z7reduce0PiS_i)
        /*0014*/ 	.word	0x00000000


	//----- nvinfo : EIATTR_REGCOUNT
	.align		4
.L_3:
        /*0018*/ 	.byte	0x04, 0x2f
        /*001a*/ 	.short	(.L_5 - .L_4)
	.align		4
.L_4:
        /*001c*/ 	.word	index@(_Z7reduce1PiS_i)
        /*0020*/ 	.word	0x0000000a


	//----- nvinfo : EIATTR_FRAME_SIZE
	.align		4
.L_5:
        /*0024*/ 	.byte	0x04, 0x11
        /*0026*/ 	.short	(.L_7 - .L_6)
	.align		4
.L_6:
        /*0028*/ 	.word	index@(_Z7reduce1PiS_i)
        /*002c*/ 	.word	0x00000000


	//----- nvinfo : EIATTR_REGCOUNT
	.align		4
.L_7:
        /*0030*/ 	.byte	0x04, 0x2f
        /*0032*/ 	.short	(.L_9 - .L_8)
	.align		4
.L_8:
        /*0034*/ 	.word	index@(_Z7reduce2PiS_i)
        /*0038*/ 	.word	0x0000000b


	//----- nvinfo : EIATTR_FRAME_SIZE
	.align		4
.L_9:
        /*003c*/ 	.byte	0x04, 0x11
        /*003e*/ 	.short	(.L_11 - .L_10)
	.align		4
.L_10:
        /*0040*/ 	.word	index@(_Z7reduce2PiS_i)
        /*0044*/ 	.word	0x00000000


	//----- nvinfo : EIATTR_REGCOUNT
	.align		4
.L_11:
        /*0048*/ 	.byte	0x04, 0x2f
        /*004a*/ 	.short	(.L_13 - .L_12)
	.align		4
.L_12:
        /*004c*/ 	.word	index@(_Z7reduce3PiS_i)
        /*0050*/ 	.word	0x00000010


	//----- nvinfo : EIATTR_FRAME_SIZE
	.align		4
.L_13:
        /*0054*/ 	.byte	0x04, 0x11
        /*0056*/ 	.short	(.L_15 - .L_14)
	.align		4
.L_14:
        /*0058*/ 	.word	index@(_Z7reduce3PiS_i)
        /*005c*/ 	.word	0x00000000


	//----- nvinfo : EIATTR_REGCOUNT
	.align		4
.L_15:
        /*0060*/ 	.byte	0x04, 0x2f
        /*0062*/ 	.short	(.L_17 - .L_16)
	.align		4
.L_16:
        /*0064*/ 	.word	index@(_Z7reduce4ILj512EEvPiS0_i)
        /*0068*/ 	.word	0x0000000f


	//----- nvinfo : EIATTR_FRAME_SIZE
	.align		4
.L_17:
        /*006c*/ 	.byte	0x04, 0x11
        /*006e*/ 	.short	(.L_19 - .L_18)
	.align		4
.L_18:
        /*0070*/ 	.word	index@(_Z7reduce4ILj512EEvPiS0_i)
        /*0074*/ 	.word	0x00000000


	//----- nvinfo : EIATTR_REGCOUNT
	.align		4
.L_19:
        /*0078*/ 	.byte	0x04, 0x2f
        /*007a*/ 	.short	(.L_21 - .L_20)
	.align		4
.L_20:
        /*007c*/ 	.word	index@(_Z7reduce4ILj256EEvPiS0_i)
        /*0080*/ 	.word	0x0000000f


	//----- nvinfo : EIATTR_FRAME_SIZE
	.align		4
.L_21:
        /*0084*/ 	.byte	0x04, 0x11
        /*0086*/ 	.short	(.L_23 - .L_22)
	.align		4
.L_22:
        /*0088*/ 	.word	index@(_Z7reduce4ILj256EEvPiS0_i)
        /*008c*/ 	.word	0x00000000


	//----- nvinfo : EIATTR_REGCOUNT
	.align		4
.L_23:
        /*0090*/ 	.byte	0x04, 0x2f
        /*0092*/ 	.short	(.L_25 - .L_24)
	.align		4
.L_24:
        /*0094*/ 	.word	index@(_Z7reduce5ILj256EEvPiS0_i)
        /*0098*/ 	.word	0x0000000f


	//----- nvinfo : EIATTR_FRAME_SIZE
	.align		4
.L_25:
        /*009c*/ 	.byte	0x04, 0x11
        /*009e*/ 	.short	(.L_27 - .L_26)
	.align		4
.L_26:
        /*00a0*/ 	.word	index@(_Z7reduce5ILj256EEvPiS0_i)
        /*00a4*/ 	.word	0x00000000


	//----- nvinfo : EIATTR_MIN_STACK_SIZE
	.align		4
.L_27:
        /*00a8*/ 	.byte	0x04, 0x12
        /*00aa*/ 	.short	(.L_29 - .L_28)
	.align		4
.L_28:
        /*00ac*/ 	.word	index@(_Z7reduce5ILj256EEvPiS0_i)
        /*00b0*/ 	.word	0x00000000


	//----- nvinfo : EIATTR_MIN_STACK_SIZE
	.align		4
.L_29:
        /*00b4*/ 	.byte	0x04, 0x12
        /*00b6*/ 	.short	(.L_31 - .L_30)
	.align		4
.L_30:
        /*00b8*/ 	.word	index@(_Z7reduce4ILj256EEvPiS0_i)
        /*00bc*/ 	.word	0x00000000


	//----- nvinfo : EIATTR_MIN_STACK_SIZE
	.align		4
.L_31:
        /*00c0*/ 	.byte	0x04, 0x12
        /*00c2*/ 	.short	(.L_33 - .L_32)
	.align		4
.L_32:
        /*00c4*/ 	.word	index@(_Z7reduce4ILj512EEvPiS0_i)
        /*00c8*/ 	.word	0x00000000


	//----- nvinfo : EIATTR_MIN_STACK_SIZE
	.align		4
.L_33:
        /*00cc*/ 	.byte	0x04, 0x12
        /*00ce*/ 	.short	(.L_35 - .L_34)
	.align		4
.L_34:
        /*00d0*/ 	.word	index@(_Z7reduce3PiS_i)
        /*00d4*/ 	.word	0x00000000


	//----- nvinfo : EIATTR_MIN_STACK_SIZE
	.align		4
.L_35:
        /*00d8*/ 	.byte	0x04, 0x12
        /*00da*/ 	.short	(.L_37 - .L_36)
	.align		4
.L_36:
        /*00dc*/ 	.word	index@(_Z7reduce2PiS_i)
        /*00e0*/ 	.word	0x00000000


	//----- nvinfo : EIATTR_MIN_STACK_SIZE
	.align		4
.L_37:
        /*00e4*/ 	.byte	0x04, 0x12
        /*00e6*/ 	.short	(.L_39 - .L_38)
	.align		4
.L_38:
        /*00e8*/ 	.word	index@(_Z7reduce1PiS_i)
        /*00ec*/ 	.word	0x00000000


	//----- nvinfo : EIATTR_MIN_STACK_SIZE
	.align		4
.L_39:
        /*00f0*/ 	.byte	0x04, 0x12
        /*00f2*/ 	.short	(.L_41 - .L_40)
	.align		4
.L_40:
        /*00f4*/ 	.word	index@(_Z7reduce0PiS_i)
        /*00f8*/ 	.word	0x00000000
.L_41:


//--------------------- .nv.compat                --------------------------
	.section	.nv.compat,"",@"SHT_CUDA_COMPAT_INFO"
	.align	4
        /*0000*/ 	.byte	0x02, 0x09, 0x00, 0x00, 0x02, 0x02, 0x01, 0x00, 0x02, 0x05, 0x05, 0x00, 0x03, 0x07, 0x01, 0x01
        /*0010*/ 	.byte	0x02, 0x03, 0x00, 0x00, 0x02, 0x06, 0x01, 0x00, 0x04, 0x0b, 0x08, 0x00, 0x09, 0x00, 0x00, 0x00
        /*0020*/ 	.byte	0x00, 0x00, 0x00, 0x00


//--------------------- .nv.info._Z7reduce5ILj256EEvPiS0_i --------------------------
	.section	.nv.info._Z7reduce5ILj256EEvPiS0_i,"",@"SHT_CUDA_INFO"
	.sectionflags	@""
	.align	4


	//----- nvinfo : EIATTR_CUDA_API_VERSION
	.align		4
        /*0000*/ 	.byte	0x04, 0x37
        /*0002*/ 	.short	(.L_43 - .L_42)
.L_42:
        /*0004*/ 	.word	0x00000082


	//----- nvinfo : EIATTR_KPARAM_INFO
	.align		4
.L_43:
        /*0008*/ 	.byte	0x04, 0x17
        /*000a*/ 	.short	(.L_45 - .L_44)
.L_44:
        /*000c*/ 	.word	0x00000000
        /*0010*/ 	.short	0x0002
        /*0012*/ 	.short	0x0010
        /*0014*/ 	.byte	0x00, 0xf0, 0x11, 0x00


	//----- nvinfo : EIATTR_KPARAM_INFO
	.align		4
.L_45:
        /*0018*/ 	.byte	0x04, 0x17
        /*001a*/ 	.short	(.L_47 - .L_46)
.L_46:
        /*001c*/ 	.word	0x00000000
        /*0020*/ 	.short	0x0001
        /*0022*/ 	.short	0x0008
        /*0024*/ 	.byte	0x00, 0xf5, 0x21, 0x00


	//----- nvinfo : EIATTR_KPARAM_INFO
	.align		4
.L_47:
        /*0028*/ 	.byte	0x04, 0x17
        /*002a*/ 	.short	(.L_49 - .L_48)
.L_48:
        /*002c*/ 	.word	0x00000000
        /*0030*/ 	.short	0x0000
        /*0032*/ 	.short	0x0000
        /*0034*/ 	.byte	0x00, 0xf5, 0x21, 0x00


	//----- nvinfo : EIATTR_SPARSE_MMA_MASK
	.align		4
.L_49:
        /*0038*/ 	.byte	0x03, 0x50
        /*003a*/ 	.short	0x0000


	//----- nvinfo : EIATTR_MAXREG_COUNT
	.align		4
        /*003c*/ 	.byte	0x03, 0x1b
        /*003e*/ 	.short	0x00ff


	//----- nvinfo : EIATTR_NUM_BARRIERS
	.align		4
        /*0040*/ 	.byte	0x02, 0x4c
        /*0042*/ 	.byte	0x01
	.zero		1


	//----- nvinfo : EIATTR_MERCURY_ISA_VERSION
	.align		4
        /*0044*/ 	.byte	0x03, 0x5f
        /*0046*/ 	.short	0x0101


	//----- nvinfo : EIATTR_COOP_GROUP_MASK_REGIDS
	.align		4
        /*0048*/ 	.byte	0x04, 0x29
        /*004a*/ 	.short	(.L_51 - .L_50)


	//   ....[0]....
.L_50:
        /*004c*/ 	.word	0xffffffff


	//   ....[1]....
        /*0050*/ 	.word	0xffffffff


	//   ....[2]....
        /*0054*/ 	.word	0xffffffff


	//   ....[3]....
        /*0058*/ 	.word	0xffffffff


	//   ....[4]....
        /*005c*/ 	.word	0xffffffff


	//   ....[5]....
        /*0060*/ 	.word	0xffffffff


	//   ....[6]....
        /*0064*/ 	.word	0xffffffff


	//   ....[7]....
        /*0068*/ 	.word	0xffffffff


	//   ....[8]....
        /*006c*/ 	.word	0xffffffff


	//   ....[9]....
        /*0070*/ 	.word	0x0500000a


	//   ....[10]....
        /*0074*/ 	.word	0x0500000a


	//   ....[11]....
        /*0078*/ 	.word	0x0500000a


	//   ....[12]....
        /*007c*/ 	.word	0x0500000a


	//   ....[13]....
        /*0080*/ 	.word	0x0500000a


	//----- nvinfo : EIATTR_COOP_GROUP_INSTR_OFFSETS
	.align		4
.L_51:
        /*0084*/ 	.byte	0x04, 0x28
        /*0086*/ 	.short	(.L_53 - .L_52)


	//   ....[0]....
.L_52:
        /*0088*/ 	.word	0x000001d0


	//   ....[1]....
        /*008c*/ 	.word	0x000001e0


	//   ....[2]....
        /*0090*/ 	.word	0x00000220


	//   ....[3]....
        /*0094*/ 	.word	0x00000290


	//   ....[4]....
        /*0098*/ 	.word	0x00000300


	//   ....[5]....
        /*009c*/ 	.word	0x00000320


	//   ....[6]....
        /*00a0*/ 	.word	0x00000340


	//   ....[7]....
        /*00a4*/ 	.word	0x00000360


	//   ....[8]....
        /*00a8*/ 	.word	0x00000380


	//   ....[9]....
        /*00ac*/ 	.word	0x00000450


	//   ....[10]....
        /*00b0*/ 	.word	0x000004c0


	//   ....[11]....
        /*00b4*/ 	.word	0x00000530


	//   ....[12]....
        /*00b8*/ 	.word	0x000005a0


	//   ....[13]....
        /*00bc*/ 	.word	0x00000610


	//----- nvinfo : EIATTR_VRC_CTA_INIT_COUNT
	.align		4
.L_53:
        /*00c0*/ 	.byte	0x02, 0x4a
	.zero		1
	.zero		1


	//----- nvinfo : EIATTR_EXIT_INSTR_OFFSETS
	.align		4
        /*00c4*/ 	.byte	0x04, 0x1c
        /*00c6*/ 	.short	(.L_55 - .L_54)


	//   ....[0]....
.L_54:
        /*00c8*/ 	.word	0x000003c0


	//   ....[1]....
        /*00cc*/ 	.word	0x00000400


	//----- nvinfo : EIATTR_CRS_STACK_SIZE
	.align		4
.L_55:
        /*00d0*/ 	.byte	0x04, 0x1e
        /*00d2*/ 	.short	(.L_57 - .L_56)
.L_56:
        /*00d4*/ 	.word	0x00000000


	//----- nvinfo : EIATTR_CBANK_PARAM_SIZE
	.align		4
.L_57:
        /*00d8*/ 	.byte	0x03, 0x19
        /*00da*/ 	.short	0x0014


	//----- nvinfo : EIATTR_PARAM_CBANK
	.align		4
        /*00dc*/ 	.byte	0x04, 0x0a
        /*00de*/ 	.short	(.L_59 - .L_58)
	.align		4
.L_58:
        /*00e0*/ 	.word	index@(.nv.constant0._Z7reduce5ILj256EEvPiS0_i)
        /*00e4*/ 	.short	0x0380
        /*00e6*/ 	.short	0x0014


	//----- nvinfo : EIATTR_SW_WAR
	.align		4
.L_59:
        /*00e8*/ 	.byte	0x04, 0x36
        /*00ea*/ 	.short	(.L_61 - .L_60)
.L_60:
        /*00ec*/ 	.word	0x00000008
.L_61:


//--------------------- .nv.info._Z7reduce4ILj256EEvPiS0_i --------------------------
	.section	.nv.info._Z7reduce4ILj256EEvPiS0_i,"",@"SHT_CUDA_INFO"
	.sectionflags	@""
	.align	4


	//----- nvinfo : EIATTR_CUDA_API_VERSION
	.align		4
        /*0000*/ 	.byte	0x04, 0x37
        /*0002*/ 	.short	(.L_63 - .L_62)
.L_62:
        /*0004*/ 	.word	0x00000082


	//----- nvinfo : EIATTR_KPARAM_INFO
	.align		4
.L_63:
        /*0008*/ 	.byte	0x04, 0x17
        /*000a*/ 	.short	(.L_65 - .L_64)
.L_64:
        /*000c*/ 	.word	0x00000000
        /*0010*/ 	.short	0x0002
        /*0012*/ 	.short	0x0010
        /*0014*/ 	.byte	0x00, 0xf0, 0x11, 0x00


	//----- nvinfo : EIATTR_KPARAM_INFO
	.align		4
.L_65:
        /*0018*/ 	.byte	0x04, 0x17
        /*001a*/ 	.short	(.L_67 - .L_66)
.L_66:
        /*001c*/ 	.word	0x00000000
        /*0020*/ 	.short	0x0001
        /*0022*/ 	.short	0x0008
        /*0024*/ 	.byte	0x00, 0xf5, 0x21, 0x00


	//----- nvinfo : EIATTR_KPARAM_INFO
	.align		4
.L_67:
        /*0028*/ 	.byte	0x04, 0x17
        /*002a*/ 	.short	(.L_69 - .L_68)
.L_68:
        /*002c*/ 	.word	0x00000000
        /*0030*/ 	.short	0x0000
        /*0032*/ 	.short	0x0000
        /*0034*/ 	.byte	0x00, 0xf5, 0x21, 0x00


	//----- nvinfo : EIATTR_SPARSE_MMA_MASK
	.align		4
.L_69:
        /*0038*/ 	.byte	0x03, 0x50
        /*003a*/ 	.short	0x0000


	//----- nvinfo : EIATTR_MAXREG_COUNT
	.align		4
        /*003c*/ 	.byte	0x03, 0x1b
        /*003e*/ 	.short	0x00ff


	//----- nvinfo : EIATTR_NUM_BARRIERS
	.align		4
        /*0040*/ 	.byte	0x02, 0x4c
        /*0042*/ 	.byte	0x01
	.zero		1


	//----- nvinfo : EIATTR_MERCURY_ISA_VERSION
	.align		4
        /*0044*/ 	.byte	0x03, 0x5f
        /*0046*/ 	.short	0x0101


	//----- nvinfo : EIATTR_COOP_GROUP_MASK_REGIDS
	.align		4
        /*0048*/ 	.byte	0x04, 0x29
        /*004a*/ 	.short	(.L_71 - .L_70)


	//   ....[0]....
.L_70:
        /*004c*/ 	.word	0xffffffff


	//   ....[1]....
        /*0050*/ 	.word	0xffffffff


	//   ....[2]....
        /*0054*/ 	.word	0xffffffff


	//   ....[3]....
        /*0058*/ 	.word	0xffffffff


	//   ....[4]....
        /*005c*/ 	.word	0xffffffff


	//   ....[5]....
        /*0060*/ 	.word	0xffffffff


	//   ....[6]....
        /*0064*/ 	.word	0xffffffff


	//   ....[7]....
        /*0068*/ 	.word	0x0500000a


	//   ....[8]....
        /*006c*/ 	.word	0x0500000a


	//   ....[9]....
        /*0070*/ 	.word	0x0500000a


	//   ....[10]....
        /*0074*/ 	.word	0x0500000a


	//   ....[11]....
        /*0078*/ 	.word	0x0500000a


	//----- nvinfo : EIATTR_COOP_GROUP_INSTR_OFFSETS
	.align		4
.L_71:
        /*007c*/ 	.byte	0x04, 0x28
        /*007e*/ 	.short	(.L_73 - .L_72)


	//   ....[0]....
.L_72:
        /*0080*/ 	.word	0x00000200


	//   ....[1]....
        /*0084*/ 	.word	0x00000290


	//   ....[2]....
        /*0088*/ 	.word	0x00000340


	//   ....[3]....
        /*008c*/ 	.word	0x00000360


	//   ....[4]....
        /*0090*/ 	.word	0x00000380


	//   ....[5]....
        /*0094*/ 	.word	0x000003a0


	//   ....[6]....
        /*0098*/ 	.word	0x000003c0


	//   ....[7]....
        /*009c*/ 	.word	0x00000490


	//   ....[8]....
        /*00a0*/ 	.word	0x00000500


	//   ....[9]....
        /*00a4*/ 	.word	0x00000570


	//   ....[10]....
        /*00a8*/ 	.word	0x000005e0


	//   ....[11]....
        /*00ac*/ 	.word	0x00000650


	//----- nvinfo : EIATTR_VRC_CTA_INIT_COUNT
	.align		4
.L_73:
        /*00b0*/ 	.byte	0x02, 0x4a
	.zero		1
	.zero		1


	//----- nvinfo : EIATTR_EXIT_INSTR_OFFSETS
	.align		4
        /*00b4*/ 	.byte	0x04, 0x1c
        /*00b6*/ 	.short	(.L_75 - .L_74)


	//   ....[0]....
.L_74:
        /*00b8*/ 	.word	0x00000400


	//   ....[1]....
        /*00bc*/ 	.word	0x00000440


	//----- nvinfo : EIATTR_CRS_STACK_SIZE
	.align		4
.L_75:
        /*00c0*/ 	.byte	0x04, 0x1e
        /*00c2*/ 	.short	(.L_77 - .L_76)
.L_76:
        /*00c4*/ 	.word	0x00000000


	//----- nvinfo : EIATTR_CBANK_PARAM_SIZE
	.align		4
.L_77:
        /*00c8*/ 	.byte	0x03, 0x19
        /*00ca*/ 	.short	0x0014


	//----- nvinfo : EIATTR_PARAM_CBANK
	.align		4
        /*00cc*/ 	.byte	0x04, 0x0a
        /*00ce*/ 	.short	(.L_79 - .L_78)
	.align		4
.L_78:
        /*00d0*/ 	.word	index@(.nv.constant0._Z7reduce4ILj256EEvPiS0_i)
        /*00d4*/ 	.short	0x0380
        /*00d6*/ 	.short	0x0014


	//----- nvinfo : EIATTR_SW_WAR
	.align		4
.L_79:
        /*00d8*/ 	.byte	0x04, 0x36
        /*00da*/ 	.short	(.L_81 - .L_80)
.L_80:
        /*00dc*/ 	.word	0x00000008
.L_81:


//--------------------- .nv.info._Z7reduce4ILj512EEvPiS0_i --------------------------
	.section	.nv.info._Z7reduce4ILj512EEvPiS0_i,"",@"SHT_CUDA_INFO"
	.sectionflags	@""
	.align	4


	//----- nvinfo : EIATTR_CUDA_API_VERSION
	.align		4
        /*0000*/ 	.byte	0x04, 0x37
        /*0002*/ 	.short	(.L_83 - .L_82)
.L_82:
        /*0004*/ 	.word	0x00000082


	//----- nvinfo : EIATTR_KPARAM_INFO
	.align		4
.L_83:
        /*0008*/ 	.byte	0x04, 0x17
        /*000a*/ 	.short	(.L_85 - .L_84)
.L_84:
        /*000c*/ 	.word	0x00000000
        /*0010*/ 	.short	0x0002
        /*0012*/ 	.short	0x0010
        /*0014*/ 	.byte	0x00, 0xf0, 0x11, 0x00


	//----- nvinfo : EIATTR_KPARAM_INFO
	.align		4
.L_85:
        /*0018*/ 	.byte	0x04, 0x17
        /*001a*/ 	.short	(.L_87 - .L_86)
.L_86:
        /*001c*/ 	.word	0x00000000
        /*0020*/ 	.short	0x0001
        /*0022*/ 	.short	0x0008
        /*0024*/ 	.byte	0x00, 0xf5, 0x21, 0x00


	//----- nvinfo : EIATTR_KPARAM_INFO
	.align		4
.L_87:
        /*0028*/ 	.byte	0x04, 0x17
        /*002a*/ 	.short	(.L_89 - .L_88)
.L_88:
        /*002c*/ 	.word	0x00000000
        /*0030*/ 	.short	0x0000
        /*0032*/ 	.short	0x0000
        /*0034*/ 	.byte	0x00, 0xf5, 0x21, 0x00


	//----- nvinfo : EIATTR_SPARSE_MMA_MASK
	.align		4
.L_89:
        /*0038*/ 	.byte	0x03, 0x50
        /*003a*/ 	.short	0x0000


	//----- nvinfo : EIATTR_MAXREG_COUNT
	.align		4
        /*003c*/ 	.byte	0x03, 0x1b
        /*003e*/ 	.short	0x00ff


	//----- nvinfo : EIATTR_NUM_BARRIERS
	.align		4
        /*0040*/ 	.byte	0x02, 0x4c
        /*0042*/ 	.byte	0x01
	.zero		1


	//----- nvinfo : EIATTR_MERCURY_ISA_VERSION
	.align		4
        /*0044*/ 	.byte	0x03, 0x5f
        /*0046*/ 	.short	0x0101


	//----- nvinfo : EIATTR_COOP_GROUP_MASK_REGIDS
	.align		4
        /*0048*/ 	.byte	0x04, 0x29
        /*004a*/ 	.short	(.L_91 - .L_90)


	//   ....[0]....
.L_90:
        /*004c*/ 	.word	0xffffffff


	//   ....[1]....
        /*0050*/ 	.word	0xffffffff


	//   ....[2]....
        /*0054*/ 	.word	0xffffffff


	//   ....[3]....
        /*0058*/ 	.word	0xffffffff


	//   ....[4]....
        /*005c*/ 	.word	0xffffffff


	//   ....[5]....
        /*0060*/ 	.word	0xffffffff


	//   ....[6]....
        /*0064*/ 	.word	0xffffffff


	//   ....[7]....
        /*0068*/ 	.word	0x0500000a


	//   ....[8]....
        /*006c*/ 	.word	0x0500000a


	//   ....[9]....
        /*0070*/ 	.word	0x0500000a


	//   ....[10]....
        /*0074*/ 	.word	0x0500000a


	//   ....[11]....
        /*0078*/ 	.word	0x0500000a


	//----- nvinfo : EIATTR_COOP_GROUP_INSTR_OFFSETS
	.align		4
.L_91:
        /*007c*/ 	.byte	0x04, 0x28
        /*007e*/ 	.short	(.L_93 - .L_92)


	//   ....[0]....
.L_92:
        /*0080*/ 	.word	0x00000200


	//   ....[1]....
        /*0084*/ 	.word	0x00000290


	//   ....[2]....
        /*0088*/ 	.word	0x00000340


	//   ....[3]....
        /*008c*/ 	.word	0x00000360


	//   ....[4]....
        /*0090*/ 	.word	0x00000380


	//   ....[5]....
        /*0094*/ 	.word	0x000003a0


	//   ....[6]....
        /*0098*/ 	.word	0x000003c0


	//   ....[7]....
        /*009c*/ 	.word	0x00000490


	//   ....[8]....
        /*00a0*/ 	.word	0x00000500


	//   ....[9]....
        /*00a4*/ 	.word	0x00000570


	//   ....[10]....
        /*00a8*/ 	.word	0x000005e0


	//   ....[11]....
        /*00ac*/ 	.word	0x00000650


	//----- nvinfo : EIATTR_VRC_CTA_INIT_COUNT
	.align		4
.L_93:
        /*00b0*/ 	.byte	0x02, 0x4a
	.zero		1
	.zero		1


	//----- nvinfo : EIATTR_EXIT_INSTR_OFFSETS
	.align		4
        /*00b4*/ 	.byte	0x04, 0x1c
        /*00b6*/ 	.short	(.L_95 - .L_94)


	//   ....[0]....
.L_94:
        /*00b8*/ 	.word	0x00000400


	//   ....[1]....
        /*00bc*/ 	.word	0x00000440


	//----- nvinfo : EIATTR_CRS_STACK_SIZE
	.align		4
.L_95:
        /*00c0*/ 	.byte	0x04, 0x1e
        /*00c2*/ 	.short	(.L_97 - .L_96)
.L_96:
        /*00c4*/ 	.word	0x00000000


	//----- nvinfo : EIATTR_CBANK_PARAM_SIZE
	.align		4
.L_97:
        /*00c8*/ 	.byte	0x03, 0x19
        /*00ca*/ 	.short	0x0014


	//----- nvinfo : EIATTR_PARAM_CBANK
	.align		4
        /*00cc*/ 	.byte	0x04, 0x0a
        /*00ce*/ 	.short	(.L_99 - .L_98)
	.align		4
.L_98:
        /*00d0*/ 	.word	index@(.nv.constant0._Z7reduce4ILj512EEvPiS0_i)
        /*00d4*/ 	.short	0x0380
        /*00d6*/ 	.short	0x0014


	//----- nvinfo : EIATTR_SW_WAR
	.align		4
.L_99:
        /*00d8*/ 	.byte	0x04, 0x36
        /*00da*/ 	.short	(.L_101 - .L_100)
.L_100:
        /*00dc*/ 	.word	0x00000008
.L_101:


//--------------------- .nv.info._Z7reduce3PiS_i  --------------------------
	.section	.nv.info._Z7reduce3PiS_i,"",@"SHT_CUDA_INFO"
	.sectionflags	@""
	.align	4


	//----- nvinfo : EIATTR_CUDA_API_VERSION
	.align		4
        /*0000*/ 	.byte	0x04, 0x37
        /*0002*/ 	.short	(.L_103 - .L_102)
.L_102:
        /*0004*/ 	.word	0x00000082


	//----- nvinfo : EIATTR_KPARAM_INFO
	.align		4
.L_103:
        /*0008*/ 	.byte	0x04, 0x17
        /*000a*/ 	.short	(.L_105 - .L_104)
.L_104:
        /*000c*/ 	.word	0x00000000
        /*0010*/ 	.short	0x0002
        /*0012*/ 	.short	0x0010
        /*0014*/ 	.byte	0x00, 0xf0, 0x11, 0x00


	//----- nvinfo : EIATTR_KPARAM_INFO
	.align		4
.L_105:
        /*0018*/ 	.byte	0x04, 0x17
        /*001a*/ 	.short	(.L_107 - .L_106)
.L_106:
        /*001c*/ 	.word	0x00000000
        /*0020*/ 	.short	0x0001
        /*0022*/ 	.short	0x0008
        /*0024*/ 	.byte	0x00, 0xf5, 0x21, 0x00


	//----- nvinfo : EIATTR_KPARAM_INFO
	.align		4
.L_107:
        /*0028*/ 	.byte	0x04, 0x17
        /*002a*/ 	.short	(.L_109 - .L_108)
.L_108:
        /*002c*/ 	.word	0x00000000
        /*0030*/ 	.short	0x0000
        /*0032*/ 	.short	0x0000
        /*0034*/ 	.byte	0x00, 0xf5, 0x21, 0x00


	//----- nvinfo : EIATTR_SPARSE_MMA_MASK
	.align		4
.L_109:
        /*0038*/ 	.byte	0x03, 0x50
        /*003a*/ 	.short	0x0000


	//----- nvinfo : EIATTR_MAXREG_COUNT
	.align		4
        /*003c*/ 	.byte	0x03, 0x1b
        /*003e*/ 	.short	0x00ff


	//----- nvinfo : EIATTR_NUM_BARRIERS
	.align		4
        /*0040*/ 	.byte	0x02, 0x4c
        /*0042*/ 	.byte	0x01
	.zero		1


	//----- nvinfo : EIATTR_MERCURY_ISA_VERSION
	.align		4
        /*0044*/ 	.byte	0x03, 0x5f
        /*0046*/ 	.short	0x0101


	//----- nvinfo : EIATTR_COOP_GROUP_MASK_REGIDS
	.align		4
        /*0048*/ 	.byte	0x04, 0x29
        /*004a*/ 	.short	(.L_111 - .L_110)


	//   ....[0]....
.L_110:
        /*004c*/ 	.word	0xffffffff


	//   ....[1]....
        /*0050*/ 	.word	0xffffffff


	//----- nvinfo : EIATTR_COOP_GROUP_INSTR_OFFSETS
	.align		4
.L_111:
        /*0054*/ 	.byte	0x04, 0x28
        /*0056*/ 	.short	(.L_113 - .L_112)


	//   ....[0]....
.L_112:
        /*0058*/ 	.word	0x000001b0


	//   ....[1]....
        /*005c*/ 	.word	0x00000240


	//----- nvinfo : EIATTR_VRC_CTA_INIT_COUNT
	.align		4
.L_113:
        /*0060*/ 	.byte	0x02, 0x4a
	.zero		1
	.zero		1


	//----- nvinfo : EIATTR_EXIT_INSTR_OFFSETS
	.align		4
        /*0064*/ 	.byte	0x04, 0x1c
        /*0066*/ 	.short	(.L_115 - .L_114)


	//   ....[0]....
.L_114:
        /*0068*/ 	.word	0x00000280


	//   ....[1]....
        /*006c*/ 	.word	0x00000300


	//----- nvinfo : EIATTR_CBANK_PARAM_SIZE
	.align		4
.L_115:
        /*0070*/ 	.byte	0x03, 0x19
        /*0072*/ 	.short	0x0014


	//----- nvinfo : EIATTR_PARAM_CBANK
	.align		4
        /*0074*/ 	.byte	0x04, 0x0a
        /*0076*/ 	.short	(.L_117 - .L_116)
	.align		4
.L_116:
        /*0078*/ 	.word	index@(.nv.constant0._Z7reduce3PiS_i)
        /*007c*/ 	.short	0x0380
        /*007e*/ 	.short	0x0014


	//----- nvinfo : EIATTR_SW_WAR
	.align		4
.L_117:
        /*0080*/ 	.byte	0x04, 0x36
        /*0082*/ 	.short	(.L_119 - .L_118)
.L_118:
        /*0084*/ 	.word	0x00000008
.L_119:


//--------------------- .nv.info._Z7reduce2PiS_i  --------------------------
	.section	.nv.info._Z7reduce2PiS_i,"",@"SHT_CUDA_INFO"
	.sectionflags	@""
	.align	4


	//----- nvinfo : EIATTR_CUDA_API_VERSION
	.align		4
        /*0000*/ 	.byte	0x04, 0x37
        /*0002*/ 	.short	(.L_121 - .L_120)
.L_120:
        /*0004*/ 	.word	0x00000082


	//----- nvinfo : EIATTR_KPARAM_INFO
	.align		4
.L_121:
        /*0008*/ 	.byte	0x04, 0x17
        /*000a*/ 	.short	(.L_123 - .L_122)
.L_122:
        /*000c*/ 	.word	0x00000000
        /*0010*/ 	.short	0x0002
        /*0012*/ 	.short	0x0010
        /*0014*/ 	.byte	0x00, 0xf0, 0x11, 0x00


	//----- nvinfo : EIATTR_KPARAM_INFO
	.align		4
.L_123:
        /*0018*/ 	.byte	0x04, 0x17
        /*001a*/ 	.short	(.L_125 - .L_124)
.L_124:
        /*001c*/ 	.word	0x00000000
        /*0020*/ 	.short	0x0001
        /*0022*/ 	.short	0x0008
        /*0024*/ 	.byte	0x00, 0xf5, 0x21, 0x00


	//----- nvinfo : EIATTR_KPARAM_INFO
	.align		4
.L_125:
        /*0028*/ 	.byte	0x04, 0x17
        /*002a*/ 	.short	(.L_127 - .L_126)
.L_126:
        /*002c*/ 	.word	0x00000000
        /*0030*/ 	.short	0x0000
        /*0032*/ 	.short	0x0000
        /*0034*/ 	.byte	0x00, 0xf5, 0x21, 0x00


	//----- nvinfo : EIATTR_SPARSE_MMA_MASK
	.align		4
.L_127:
        /*0038*/ 	.byte	0x03, 0x50
        /*003a*/ 	.short	0x0000


	//----- nvinfo : EIATTR_MAXREG_COUNT
	.align		4
        /*003c*/ 	.byte	0x03, 0x1b
        /*003e*/ 	.short	0x00ff


	//----- nvinfo : EIATTR_NUM_BARRIERS
	.align		4
        /*0040*/ 	.byte	0x02, 0x4c
        /*0042*/ 	.byte	0x01
	.zero		1


	//----- nvinfo : EIATTR_MERCURY_ISA_VERSION
	.align		4
        /*0044*/ 	.byte	0x03, 0x5f
        /*0046*/ 	.short	0x0101


	//----- nvinfo : EIATTR_COOP_GROUP_MASK_REGIDS
	.align		4
        /*0048*/ 	.byte	0x04, 0x29
        /*004a*/ 	.short	(.L_129 - .L_128)


	//   ....[0]....
.L_128:
        /*004c*/ 	.word	0xffffffff


	//   ....[1]....
        /*0050*/ 	.word	0xffffffff


	//----- nvinfo : EIATTR_COOP_GROUP_INSTR_OFFSETS
	.align		4
.L_129:
        /*0054*/ 	.byte	0x04, 0x28
        /*0056*/ 	.short	(.L_131 - .L_130)


	//   ....[0]....
.L_130:
        /*0058*/ 	.word	0x00000140


	//   ....[1]....
        /*005c*/ 	.word	0x000001d0


	//----- nvinfo : EIATTR_VRC_CTA_INIT_COUNT
	.align		4
.L_131:
        /*0060*/ 	.byte	0x02, 0x4a
	.zero		1
	.zero		1


	//----- nvinfo : EIATTR_EXIT_INSTR_OFFSETS
	.align		4
        /*0064*/ 	.byte	0x04, 0x1c
        /*0066*/ 	.short	(.L_133 - .L_132)


	//   ....[0]....
.L_132:
        /*0068*/ 	.word	0x00000210


	//   ....[1]....
        /*006c*/ 	.word	0x00000290


	//----- nvinfo : EIATTR_CBANK_PARAM_SIZE
	.align		4
.L_133:
        /*0070*/ 	.byte	0x03, 0x19
        /*0072*/ 	.short	0x0014


	//----- nvinfo : EIATTR_PARAM_CBANK
	.align		4
        /*0074*/ 	.byte	0x04, 0x0a
        /*0076*/ 	.short	(.L_135 - .L_134)
	.align		4
.L_134:
        /*0078*/ 	.word	index@(.nv.constant0._Z7reduce2PiS_i)
        /*007c*/ 	.short	0x0380
        /*007e*/ 	.short	0x0014


	//----- nvinfo : EIATTR_SW_WAR
	.align		4
.L_135:
        /*0080*/ 	.byte	0x04, 0x36
        /*0082*/ 	.short	(.L_137 - .L_136)
.L_136:
        /*0084*/ 	.word	0x00000008
.L_137:


//--------------------- .nv.info._Z7reduce1PiS_i  --------------------------
	.section	.nv.info._Z7reduce1PiS_i,"",@"SHT_CUDA_INFO"
	.sectionflags	@""
	.align	4


	//----- nvinfo : EIATTR_CUDA_API_VERSION
	.align		4
        /*0000*/ 	.byte	0x04, 0x37
        /*0002*/ 	.short	(.L_139 - .L_138)
.L_138:
        /*0004*/ 	.word	0x00000082


	//----- nvinfo : EIATTR_KPARAM_INFO
	.align		4
.L_139:
        /*0008*/ 	.byte	0x04, 0x17
        /*000a*/ 	.short	(.L_141 - .L_140)
.L_140:
        /*000c*/ 	.word	0x00000000
        /*0010*/ 	.short	0x0002
        /*0012*/ 	.short	0x0010
        /*0014*/ 	.byte	0x00, 0xf0, 0x11, 0x00


	//----- nvinfo : EIATTR_KPARAM_INFO
	.align		4
.L_141:
        /*0018*/ 	.byte	0x04, 0x17
        /*001a*/ 	.short	(.L_143 - .L_142)
.L_142:
        /*001c*/ 	.word	0x00000000
        /*0020*/ 	.short	0x0001
        /*0022*/ 	.short	0x0008
        /*0024*/ 	.byte	0x00, 0xf5, 0x21, 0x00


	//----- nvinfo : EIATTR_KPARAM_INFO
	.align		4
.L_143:
        /*0028*/ 	.byte	0x04, 0x17
        /*002a*/ 	.short	(.L_145 - .L_144)
.L_144:
        /*002c*/ 	.word	0x00000000
        /*0030*/ 	.short	0x0000
        /*0032*/ 	.short	0x0000
        /*0034*/ 	.byte	0x00, 0xf5, 0x21, 0x00


	//----- nvinfo : EIATTR_SPARSE_MMA_MASK
	.align		4
.L_145:
        /*0038*/ 	.byte	0x03, 0x50
        /*003a*/ 	.short	0x0000


	//----- nvinfo : EIATTR_MAXREG_COUNT
	.align		4
        /*003c*/ 	.byte	0x03, 0x1b
        /*003e*/ 	.short	0x00ff


	//----- nvinfo : EIATTR_NUM_BARRIERS
	.align		4
        /*0040*/ 	.byte	0x02, 0x4c
        /*0042*/ 	.byte	0x01
	.zero		1


	//----- nvinfo : EIATTR_MERCURY_ISA_VERSION
	.align		4
        /*0044*/ 	.byte	0x03, 0x5f
        /*0046*/ 	.short	0x0101


	//----- nvinfo : EIATTR_COOP_GROUP_MASK_REGIDS
	.align		4
        /*0048*/ 	.byte	0x04, 0x29
        /*004a*/ 	.short	(.L_147 - .L_146)


	//   ....[0]....
.L_146:
        /*004c*/ 	.word	0xffffffff


	//   ....[1]....
        /*0050*/ 	.word	0xffffffff


	//----- nvinfo : EIATTR_COOP_GROUP_INSTR_OFFSETS
	.align		4
.L_147:
        /*0054*/ 	.byte	0x04, 0x28
        /*0056*/ 	.short	(.L_149 - .L_148)


	//   ....[0]....
.L_148:
        /*0058*/ 	.word	0x00000130


	//   ....[1]....
        /*005c*/ 	.word	0x00000220


	//----- nvinfo : EIATTR_VRC_CTA_INIT_COUNT
	.align		4
.L_149:
        /*0060*/ 	.byte	0x02, 0x4a
	.zero		1
	.zero		1


	//----- nvinfo : EIATTR_EXIT_INSTR_OFFSETS
	.align		4
        /*0064*/ 	.byte	0x04, 0x1c
        /*0066*/ 	.short	(.L_151 - .L_150)


	//   ....[0]....
.L_150:
        /*0068*/ 	.word	0x00000240


	//   ....[1]....
        /*006c*/ 	.word	0x000002c0


	//----- nvinfo : EIATTR_CBANK_PARAM_SIZE
	.align		4
.L_151:
        /*0070*/ 	.byte	0x03, 0x19
        /*0072*/ 	.short	0x0014


	//----- nvinfo : EIATTR_PARAM_CBANK
	.align		4
        /*0074*/ 	.byte	0x04, 0x0a
        /*0076*/ 	.short	(.L_153 - .L_152)
	.align		4
.L_152:
        /*0078*/ 	.word	index@(.nv.constant0._Z7reduce1PiS_i)
        /*007c*/ 	.short	0x0380
        /*007e*/ 	.short	0x0014


	//----- nvinfo : EIATTR_SW_WAR
	.align		4
.L_153:
        /*0080*/ 	.byte	0x04, 0x36
        /*0082*/ 	.short	(.L_155 - .L_154)
.L_154:
        /*0084*/ 	.word	0x00000008
.L_155:


//--------------------- .nv.info._Z7reduce0PiS_i  --------------------------
	.section	.nv.info._Z7reduce0PiS_i,"",@"SHT_CUDA_INFO"
	.sectionflags	@""
	.align	4


	//----- nvinfo : EIATTR_CUDA_API_VERSION
	.align		4
        /*0000*/ 	.byte	0x04, 0x37
        /*0002*/ 	.short	(.L_157 - .L_156)
.L_156:
        /*0004*/ 	.word	0x00000082


	//----- nvinfo : EIATTR_KPARAM_INFO
	.align		4
.L_157:
        /*0008*/ 	.byte	0x04, 0x17
        /*000a*/ 	.short	(.L_159 - .L_158)
.L_158:
        /*000c*/ 	.word	0x00000000
        /*0010*/ 	.short	0x0002
        /*0012*/ 	.short	0x0010
        /*0014*/ 	.byte	0x00, 0xf0, 0x11, 0x00


	//----- nvinfo : EIATTR_KPARAM_INFO
	.align		4
.L_159:
        /*0018*/ 	.byte	0x04, 0x17
        /*001a*/ 	.short	(.L_161 - .L_160)
.L_160:
        /*001c*/ 	.word	0x00000000
        /*0020*/ 	.short	0x0001
        /*0022*/ 	.short	0x0008
        /*0024*/ 	.byte	0x00, 0xf5, 0x21, 0x00


	//----- nvinfo : EIATTR_KPARAM_INFO
	.align		4
.L_161:
        /*0028*/ 	.byte	0x04, 0x17
        /*002a*/ 	.short	(.L_163 - .L_162)
.L_162:
        /*002c*/ 	.word	0x00000000
        /*0030*/ 	.short	0x0000
        /*0032*/ 	.short	0x0000
        /*0034*/ 	.byte	0x00, 0xf5, 0x21, 0x00


	//----- nvinfo : EIATTR_SPARSE_MMA_MASK
	.align		4
.L_163:
        /*0038*/ 	.byte	0x03, 0x50
        /*003a*/ 	.short	0x0000


	//----- nvinfo : EIATTR_MAXREG_COUNT
	.align		4
        /*003c*/ 	.byte	0x03, 0x1b
        /*003e*/ 	.short	0x00ff


	//----- nvinfo : EIATTR_NUM_BARRIERS
	.align		4
        /*0040*/ 	.byte	0x02, 0x4c
        /*0042*/ 	.byte	0x01
	.zero		1


	//----- nvinfo : EIATTR_MERCURY_ISA_VERSION
	.align		4
        /*0044*/ 	.byte	0x03, 0x5f
        /*0046*/ 	.short	0x0101


	//----- nvinfo : EIATTR_COOP_GROUP_MASK_REGIDS
	.align		4
        /*0048*/ 	.byte	0x04, 0x29
        /*004a*/ 	.short	(.L_165 - .L_164)


	//   ....[0]....
.L_164:
        /*004c*/ 	.word	0xffffffff


	//   ....[1]....
        /*0050*/ 	.word	0xffffffff


	//----- nvinfo : EIATTR_COOP_GROUP_INSTR_OFFSETS
	.align		4
.L_165:
        /*0054*/ 	.byte	0x04, 0x28
        /*0056*/ 	.short	(.L_167 - .L_166)


	//   ....[0]....
.L_166:
        /*0058*/ 	.word	0x00000130


	//   ....[1]....
        /*005c*/ 	.word	0x000001f0


	//----- nvinfo : EIATTR_VRC_CTA_INIT_COUNT
	.align		4
.L_167:
        /*0060*/ 	.byte	0x02, 0x4a
	.zero		1
	.zero		1


	//----- nvinfo : EIATTR_EXIT_INSTR_OFFSETS
	.align		4
        /*0064*/ 	.byte	0x04, 0x1c
        /*0066*/ 	.short	(.L_169 - .L_168)


	//   ....[0]....
.L_168:
        /*0068*/ 	.word	0x00000220


	//   ....[1]....
        /*006c*/ 	.word	0x000002a0


	//----- nvinfo : EIATTR_CBANK_PARAM_SIZE
	.align		4
.L_169:
        /*0070*/ 	.byte	0x03, 0x19
        /*0072*/ 	.short	0x0014


	//----- nvinfo : EIATTR_PARAM_CBANK
	.align		4
        /*0074*/ 	.byte	0x04, 0x0a
        /*0076*/ 	.short	(.L_171 - .L_170)
	.align		4
.L_170:
        /*0078*/ 	.word	index@(.nv.constant0._Z7reduce0PiS_i)
        /*007c*/ 	.short	0x0380
        /*007e*/ 	.short	0x0014


	//----- nvinfo : EIATTR_SW_WAR
	.align		4
.L_171:
        /*0080*/ 	.byte	0x04, 0x36
        /*0082*/ 	.short	(.L_173 - .L_172)
.L_172:
        /*0084*/ 	.word	0x00000008
.L_173:


//--------------------- .nv.callgraph             --------------------------
	.section	.nv.callgraph,"",@"SHT_CUDA_CALLGRAPH"
	.align	4
	.sectionentsize	8
	.align		4
        /*0000*/ 	.word	0x00000000
	.align		4
        /*0004*/ 	.word	0xffffffff
	.align		4
        /*0008*/ 	.word	0x00000000
	.align		4
        /*000c*/ 	.word	0xfffffffe
	.align		4
        /*0010*/ 	.word	0x00000000
	.align		4
        /*0014*/ 	.word	0xfffffffd
	.align		4
        /*0018*/ 	.word	0x00000000
	.align		4
        /*001c*/ 	.word	0xfffffffc


//--------------------- .text._Z7reduce5ILj256EEvPiS0_i --------------------------
	.section	.text._Z7reduce5ILj256EEvPiS0_i,"ax",@progbits
	.align	128
        .global         _Z7reduce5ILj256EEvPiS0_i
        .type           _Z7reduce5ILj256EEvPiS0_i,@function
        .size           _Z7reduce5ILj256EEvPiS0_i,(.L_x_46 - _Z7reduce5ILj256EEvPiS0_i)
        .other          _Z7reduce5ILj256EEvPiS0_i,@"STO_CUDA_ENTRY STV_DEFAULT"
_Z7reduce5ILj256EEvPiS0_i:
.text._Z7reduce5ILj256EEvPiS0_i:
[----:B------:R-:W-:Y:S01]  /*0000*/  LDC R1, c[0x0][0x37c] ;  /* 0x0000df00ff017b82 */ /* 0x000fe20000000800 */
[----:B------:R-:W0:Y:S01]  /*0010*/  S2R R3, SR_TID.X ;  /* 0x0000000000037919 */ /* 0x000e220000002100 */
[----:B------:R-:W1:Y:S01]  /*0020*/  LDCU UR4, c[0x0][0x390] ;  /* 0x00007200ff0477ac */ /* 0x000e620008000800 */
[----:B------:R-:W0:Y:S01]  /*0030*/  S2R R0, SR_CTAID.X ;  /* 0x0000000000007919 */ /* 0x000e220000002500 */
[----:B------:R-:W2:Y:S01]  /*0040*/  LDCU.64 UR6, c[0x0][0x358] ;  /* 0x00006b00ff0677ac */ /* 0x000ea20008000a00 */
[----:B0-----:R-:W-:-:S04]  /*0050*/  IMAD R9, R0, 0x200, R3 ;  /* 0x0000020000097824 */ /* 0x001fc800078e0203 */
[C---:B------:R-:W-:Y:S01]  /*0060*/  VIADD R11, R9.reuse, 0x100 ;  /* 0x00000100090b7836 */ /* 0x040fe20000000000 */
[----:B-1----:R-:W-:-:S04]  /*0070*/  ISETP.GE.U32.AND P0, PT, R9, UR4, PT ;  /* 0x0000000409007c0c */ /* 0x002fc8000bf06070 */
[----:B------:R-:W-:-:S09]  /*0080*/  ISETP.GE.U32.AND P1, PT, R11, UR4, PT ;  /* 0x000000040b007c0c */ /* 0x000fd2000bf26070 */
[----:B------:R-:W0:Y:S08]  /*0090*/  @!P0 LDC.64 R4, c[0x0][0x380] ;  /* 0x0000e000ff048b82 */ /* 0x000e300000000a00 */
[----:B------:R-:W1:Y:S01]  /*00a0*/  @!P1 LDC.64 R6, c[0x0][0x380] ;  /* 0x0000e000ff069b82 */ /* 0x000e620000000a00 */
[----:B0-----:R-:W-:-:S04]  /*00b0*/  @!P0 IMAD.WIDE.U32 R4, R9, 0x4, R4 ;  /* 0x0000000409048825 */ /* 0x001fc800078e0004 */
[----:B------:R-:W-:Y:S02]  /*00c0*/  HFMA2 R9, -RZ, RZ, 0, 0 ;  /* 0x00000000ff097431 */ /* 0x000fe400000001ff */
[----:B-1----:R-:W-:-:S04]  /*00d0*/  @!P1 IMAD.WIDE.U32 R6, R11, 0x4, R6 ;  /* 0x000000040b069825 */ /* 0x002fc800078e0006 */
[----:B--2---:R0:W2:Y:S04]  /*00e0*/  @!P0 LDG.E R9, desc[UR6][R4.64] ;  /* 0x0000000604098981 */ /* 0x0040a8000c1e1900 */
[----:B------:R-:W2:Y:S01]  /*00f0*/  @!P1 LDG.E R6, desc[UR6][R6.64] ;  /* 0x0000000606069981 */ /* 0x000ea2000c1e1900 */
[----:B------:R-:W1:Y:S01]  /*0100*/  S2UR UR5, SR_CgaCtaId ;  /* 0x00000000000579c3 */ /* 0x000e620000008800 */
[----:B------:R-:W-:Y:S01]  /*0110*/  UMOV UR4, 0x400 ;  /* 0x0000040000047882 */ /* 0x000fe20000000000 */
[----:B------:R-:W-:Y:S01]  /*0120*/  ISETP.GT.U32.AND P0, PT, R3, 0x7f, PT ;  /* 0x0000007f0300780c */ /* 0x000fe20003f04070 */
[----:B------:R-:W-:Y:S01]  /*0130*/  BSSY B0, `(.L_x_0) ;  /* 0x0000027000007945 */ /* 0x000fe20003800000 */
[----:B0-----:R-:W0:Y:S01]  /*0140*/  S2R R5, SR_TID.Y ;  /* 0x0000000000057919 */ /* 0x001e220000002200 */
[----:B-1----:R-:W-:-:S06]  /*0150*/  ULEA UR4, UR5, UR4, 0x18 ;  /* 0x0000000405047291 */ /* 0x002fcc000f8ec0ff */
[----:B------:R-:W-:-:S05]  /*0160*/  LEA R2, R3, UR4, 0x2 ;  /* 0x0000000403027c11 */ /* 0x000fca000f8e10ff */
[----:B------:R-:W1:Y:S01]  /*0170*/  LDCU UR4, c[0x0][0x360] ;  /* 0x00006c00ff0477ac */ /* 0x000e620008000800 */
[----:B------:R-:W0:Y:S01]  /*0180*/  LDCU UR5, c[0x0][0x364] ;  /* 0x00006c80ff0577ac */ /* 0x000e220008000800 */
[----:B--2---:R-:W-:Y:S01]  /*0190*/  @!P1 IMAD.IADD R9, R9, 0x1, R6 ;  /* 0x0000000109099824 */ /* 0x004fe200078e0206 */
[----:B------:R-:W-:Y:S01]  /*01a0*/  ISETP.GT.U32.AND P1, PT, R3, 0x3f, PT ;  /* 0x0000003f0300780c */ /* 0x000fe20003f24070 */
[----:B------:R-:W0:Y:S03]  /*01b0*/  S2R R6, SR_TID.Z ;  /* 0x0000000000067919 */ /* 0x000e260000002300 */
[----:B------:R-:W-:Y:S01]  /*01c0*/  STS [R2], R9 ;  /* 0x0000000902007388 */ /* 0x000fe20000000800 */
[----:B------:R-:W-:Y:S08]  /*01d0*/  BAR.SYNC.DEFER_BLOCKING 0x0 ;  /* 0x0000000000007b1d */ /* 0x000ff00000010000 */
[----:B------:R-:W-:Y:S06]  /*01e0*/  BAR.SYNC.DEFER_BLOCKING 0x0 ;  /* 0x0000000000007b1d */ /* 0x000fec0000010000 */
[----:B------:R-:W2:Y:S02]  /*01f0*/  @!P0 LDS R4, [R2+0x200] ;  /* 0x0002000002048984 */ /* 0x000ea40000000800 */
[----:B--2---:R-:W-:-:S05]  /*0200*/  @!P0 IADD3 R9, PT, PT, R9, R4, RZ ;  /* 0x0000000409098210 */ /* 0x004fca0007ffe0ff */
[----:B------:R-:W-:Y:S01]  /*0210*/  @!P0 STS [R2], R9 ;  /* 0x0000000902008388 */ /* 0x000fe20000000800 */
[----:B------:R-:W-:Y:S06]  /*0220*/  BAR.SYNC.DEFER_BLOCKING 0x0 ;  /* 0x0000000000007b1d */ /* 0x000fec0000010000 */
[----:B------:R-:W2:Y:S02]  /*0230*/  @!P1 LDS R4, [R2+0x100] ;  /* 0x0001000002049984 */ /* 0x000ea40000000800 */
[----:B--2---:R-:W-:Y:S02]  /*0240*/  @!P1 IMAD.IADD R9, R9, 0x1, R4 ;  /* 0x0000000109099824 */ /* 0x004fe400078e0204 */
[----:B0-----:R-:W-:-:S03]  /*0250*/  IMAD R4, R6, UR5, R5 ;  /* 0x0000000506047c24 */ /* 0x001fc6000f8e0205 */
[----:B------:R0:W-:Y:S01]  /*0260*/  @!P1 STS [R2], R9 ;  /* 0x0000000902009388 */ /* 0x0001e20000000800 */
[----:B-1----:R-:W-:-:S05]  /*0270*/  IMAD R4, R4, UR4, RZ ;  /* 0x0000000404047c24 */ /* 0x002fca000f8e02ff */
[----:B------:R-:W-:Y:S01]  /*0280*/  IADD3 R5, PT, PT, R4, R3, RZ ;  /* 0x0000000304057210 */ /* 0x000fe20007ffe0ff */
[----:B------:R-:W-:Y:S03]  /*0290*/  BAR.SYNC.DEFER_BLOCKING 0x0 ;  /* 0x0000000000007b1d */ /* 0x000fe60000010000 */
[----:B------:R-:W-:-:S13]  /*02a0*/  ISETP.GT.U32.AND P0, PT, R5, 0x1f, PT ;  /* 0x0000001f0500780c */ /* 0x000fda0003f04070 */
[----:B0-----:R-:W-:Y:S05]  /*02b0*/  @P0 BRA `(.L_x_1) ;  /* 0x0000000000380947 */ /* 0x001fea0003800000 */
[----:B------:R-:W0:Y:S01]  /*02c0*/  LDS R2, [R2+0x80] ;  /* 0x0000800002027984 */ /* 0x000e220000000800 */
[----:B------:R-:W-:Y:S01]  /*02d0*/  UMOV UR4, 0xffffffff ;  /* 0xffffffff00047882 */ /* 0x000fe20000000000 */
[----:B0-----:R-:W-:Y:S02]  /*02e0*/  IMAD.IADD R9, R9, 0x1, R2 ;  /* 0x0000000109097824 */ /* 0x001fe400078e0202 */
[----:B------:R-:W-:Y:S05]  /*02f0*/  BRA.DIV UR4, `(.L_x_2) ;  /* 0x0000000204447947 */ /* 0x000fea000b800000 */
[----:B------:R-:W0:Y:S02]  /*0300*/  SHFL.DOWN PT, R2, R9, 0x10, 0x1f ;  /* 0x0a001f0009027f89 */ /* 0x000e2400000e0000 */
[----:B0-----:R-:W-:-:S05]  /*0310*/  IADD3 R2, PT, PT, R9, R2, RZ ;  /* 0x0000000209027210 */ /* 0x001fca0007ffe0ff */
[----:B------:R-:W0:Y:S02]  /*0320*/  SHFL.DOWN PT, R5, R2, 0x8, 0x1f ;  /* 0x09001f0002057f89 */ /* 0x000e2400000e0000 */
[----:B0-----:R-:W-:-:S05]  /*0330*/  IMAD.IADD R5, R2, 0x1, R5 ;  /* 0x0000000102057824 */ /* 0x001fca00078e0205 */
[----:B------:R-:W0:Y:S02]  /*0340*/  SHFL.DOWN PT, R6, R5, 0x4, 0x1f ;  /* 0x08801f0005067f89 */ /* 0x000e2400000e0000 */
[----:B0-----:R-:W-:-:S05]  /*0350*/  IADD3 R6, PT, PT, R5, R6, RZ ;  /* 0x0000000605067210 */ /* 0x001fca0007ffe0ff */
[----:B------:R-:W0:Y:S02]  /*0360*/  SHFL.DOWN PT, R7, R6, 0x2, 0x1f ;  /* 0x08401f0006077f89 */ /* 0x000e2400000e0000 */
[----:B0-----:R-:W-:-:S05]  /*0370*/  IMAD.IADD R7, R6, 0x1, R7 ;  /* 0x0000000106077824 */ /* 0x001fca00078e0207 */
[----:B------:R0:W1:Y:S02]  /*0380*/  SHFL.DOWN PT, R8, R7, 0x1, 0x1f ;  /* 0x08201f0007087f89 */ /* 0x00006400000e0000 */
.L_x_8:
[----:B-1----:R-:W-:-:S07]  /*0390*/  IADD3 R9, PT, PT, R7, R8, RZ ;  /* 0x0000000807097210 */ /* 0x002fce0007ffe0ff */
.L_x_1:
[----:B------:R-:W-:Y:S05]  /*03a0*/  BSYNC B0 ;  /* 0x0000000000007941 */ /* 0x000fea0003800000 */
.L_x_0:
[----:B------:R-:W-:-:S13]  /*03b0*/  LOP3.LUT P0, RZ, R4, R3, RZ, 0xfc, !PT ;  /* 0x0000000304ff7212 */ /* 0x000fda000780fcff */
[----:B------:R-:W-:Y:S05]  /*03c0*/  @P0 EXIT ;  /* 0x000000000000094d */ /* 0x000fea0003800000 */
[----:B------:R-:W1:Y:S02]  /*03d0*/  LDC.64 R2, c[0x0][0x388] ;  /* 0x0000e200ff027b82 */ /* 0x000e640000000a00 */
[----:B-1----:R-:W-:-:S05]  /*03e0*/  IMAD.WIDE.U32 R2, R0, 0x4, R2 ;  /* 0x0000000400027825 */ /* 0x002fca00078e0002 */
[----:B------:R-:W-:Y:S01]  /*03f0*/  STG.E desc[UR6][R2.64], R9 ;  /* 0x0000000902007986 */ /* 0x000fe2000c101906 */
[----:B------:R-:W-:Y:S05]  /*0400*/  EXIT ;  /* 0x000000000000794d */ /* 0x000fea0003800000 */
.L_x_2:
[----:B------:R-:W-:Y:S01]  /*0410*/  IMAD.MOV.U32 R11, RZ, RZ, 0x10 ;  /* 0x00000010ff0b7424 */ /* 0x000fe200078e00ff */
[----:B------:R-:W-:Y:S01]  /*0420*/  MOV R12, 0x1f ;  /* 0x0000001f000c7802 */ /* 0x000fe20000000f00 */
[----:B------:R-:W-:-:S07]  /*0430*/  IMAD.MOV.U32 R10, RZ, RZ, -0x1 ;  /* 0xffffffffff0a7424 */ /* 0x000fce00078e00ff */
[----:B------:R-:W-:Y:S05]  /*0440*/  WARPSYNC.COLLECTIVE R10, `(.L_x_3) ;  /* 0x000000000a087348 */ /* 0x000fea0003c00000 */
[----:B------:R0:W1:Y:S02]  /*0450*/  SHFL.DOWN P0, R8, R9, R11, R12 ;  /* 0x0800000b09087389 */ /* 0x000064000000000c */
[----:B01----:R-:W-:Y:S05]  /*0460*/  ENDCOLLECTIVE ;  /* 0x000000000000791b */ /* 0x003fea0003800000 */
.L_x_3:
[----:B------:R-:W-:Y:S01]  /*0470*/  IMAD.MOV.U32 R11, RZ, RZ, 0x8 ;  /* 0x00000008ff0b7424 */ /* 0x000fe200078e00ff */
[----:B------:R-:W-:-:S05]  /*0480*/  MOV R2, R8 ;  /* 0x0000000800027202 */ /* 0x000fca0000000f00 */
[----:B------:R-:W-:-:S05]  /*0490*/  IMAD.IADD R2, R9, 0x1, R2 ;  /* 0x0000000109027824 */ /* 0x000fca00078e0202 */
[----:B------:R-:W-:-:S07]  /*04a0*/  MOV R9, R2 ;  /* 0x0000000200097202 */ /* 0x000fce0000000f00 */
[----:B------:R-:W-:Y:S05]  /*04b0*/  WARPSYNC.COLLECTIVE R10, `(.L_x_4) ;  /* 0x000000000a087348 */ /* 0x000fea0003c00000 */
[----:B------:R0:W1:Y:S02]  /*04c0*/  SHFL.DOWN P0, R8, R9, R11, R12 ;  /* 0x0800000b09087389 */ /* 0x000064000000000c */
[----:B01----:R-:W-:Y:S05]  /*04d0*/  ENDCOLLECTIVE ;  /* 0x000000000000791b */ /* 0x003fea0003800000 */
.L_x_4:
[----:B------:R-:W-:Y:S01]  /*04e0*/  IMAD.MOV.U32 R11, RZ, RZ, 0x4 ;  /* 0x00000004ff0b7424 */ /* 0x000fe200078e00ff */
[----:B------:R-:W-:-:S05]  /*04f0*/  MOV R5, R8 ;  /* 0x0000000800057202 */ /* 0x000fca0000000f00 */
[----:B------:R-:W-:-:S05]  /*0500*/  IMAD.IADD R5, R2, 0x1, R5 ;  /* 0x0000000102057824 */ /* 0x000fca00078e0205 */
[----:B------:R-:W-:-:S07]  /*0510*/  MOV R9, R5 ;  /* 0x0000000500097202 */ /* 0x000fce0000000f00 */
[----:B------:R-:W-:Y:S05]  /*0520*/  WARPSYNC.COLLECTIVE R10, `(.L_x_5) ;  /* 0x000000000a087348 */ /* 0x000fea0003c00000 */
[----:B------:R0:W1:Y:S02]  /*0530*/  SHFL.DOWN P0, R8, R9, R11, R12 ;  /* 0x0800000b09087389 */ /* 0x000064000000000c */
[----:B01----:R-:W-:Y:S05]  /*0540*/  ENDCOLLECTIVE ;  /* 0x000000000000791b */ /* 0x003fea0003800000 */
.L_x_5:
[----:B------:R-:W-:Y:S01]  /*0550*/  IMAD.MOV.U32 R11, RZ, RZ, 0x2 ;  /* 0x00000002ff0b7424 */ /* 0x000fe200078e00ff */
[----:B------:R-:W-:-:S05]  /*0560*/  MOV R6, R8 ;  /* 0x0000000800067202 */ /* 0x000fca0000000f00 */
[----:B------:R-:W-:-:S05]  /*0570*/  IMAD.IADD R6, R5, 0x1, R6 ;  /* 0x0000000105067824 */ /* 0x000fca00078e0206 */
[----:B------:R-:W-:-:S07]  /*0580*/  MOV R9, R6 ;  /* 0x0000000600097202 */ /* 0x000fce0000000f00 */
[----:B------:R-:W-:Y:S05]  /*0590*/  WARPSYNC.COLLECTIVE R10, `(.L_x_6) ;  /* 0x000000000a087348 */ /* 0x000fea0003c00000 */
[----:B------:R0:W1:Y:S02]  /*05a0*/  SHFL.DOWN P0, R8, R9, R11, R12 ;  /* 0x0800000b09087389 */ /* 0x000064000000000c */
[----:B01----:R-:W-:Y:S05]  /*05b0*/  ENDCOLLECTIVE ;  /* 0x000000000000791b */ /* 0x003fea0003800000 */
.L_x_6:
[----:B------:R-:W-:Y:S01]  /*05c0*/  IMAD.MOV.U32 R11, RZ, RZ, 0x1 ;  /* 0x00000001ff0b7424 */ /* 0x000fe200078e00ff */
[----:B------:R-:W-:-:S05]  /*05d0*/  MOV R7, R8 ;  /* 0x0000000800077202 */ /* 0x000fca0000000f00 */
[----:B------:R-:W-:-:S05]  /*05e0*/  IMAD.IADD R7, R6, 0x1, R7 ;  /* 0x0000000106077824 */ /* 0x000fca00078e0207 */
[----:B------:R-:W-:-:S07]  /*05f0*/  MOV R9, R7 ;  /* 0x0000000700097202 */ /* 0x000fce0000000f00 */
[----:B------:R-:W-:Y:S05]  /*0600*/  WARPSYNC.COLLECTIVE R10, `(.L_x_7) ;  /* 0x000000000a087348 */ /* 0x000fea0003c00000 */
[----:B------:R0:W1:Y:S02]  /*0610*/  SHFL.DOWN P0, R8, R9, R11, R12 ;  /* 0x0800000b09087389 */ /* 0x000064000000000c */
[----:B01----:R-:W-:Y:S05]  /*0620*/  ENDCOLLECTIVE ;  /* 0x000000000000791b */ /* 0x003fea0003800000 */
.L_x_7:
[----:B------:R-:W-:Y:S05]  /*0630*/  BRA `(.L_x_8) ;  /* 0xfffffffc00547947 */ /* 0x000fea000383ffff */
.L_x_9:
[----:B------:R-:W-:-:S00]  /*0640*/  BRA `(.L_x_9) ;  /* 0xfffffffc00fc7947 */ /* 0x000fc0000383ffff */
[----:B------:R-:W-:-:S00]  /*0650*/  NOP ;  /* 0x0000000000007918 */ /* 0x000fc00000000000 */
        /* <DEDUP_REMOVED lines=10> */
.L_x_46:


//--------------------- .text._Z7reduce4ILj256EEvPiS0_i --------------------------
	.section	.text._Z7reduce4ILj256EEvPiS0_i,"ax",@progbits
	.align	128
        .global         _Z7reduce4ILj256EEvPiS0_i
        .type           _Z7reduce4ILj256EEvPiS0_i,@function
        .size           _Z7reduce4ILj256EEvPiS0_i,(.L_x_47 - _Z7reduce4ILj256EEvPiS0_i)
        .other          _Z7reduce4ILj256EEvPiS0_i,@"STO_CUDA_ENTRY STV_DEFAULT"
_Z7reduce4ILj256EEvPiS0_i:
.text._Z7reduce4ILj256EEvPiS0_i:
[----:B------:R-:W-:Y:S01]  /*0000*/  LDC R1, c[0x0][0x37c] ;  /* 0x0000df00ff017b82 */ /* 0x000fe20000000800 */
[----:B------:R-:W0:Y:S07]  /*0010*/  S2R R0, SR_CTAID.X ;  /* 0x0000000000007919 */ /* 0x000e2e0000002500 */
[----:B------:R-:W0:Y:S01]  /*0020*/  LDC R10, c[0x0][0x360] ;  /* 0x0000d800ff0a7b82 */ /* 0x000e220000000800 */
[----:B------:R-:W1:Y:S01]  /*0030*/  LDCU UR4, c[0x0][0x390] ;  /* 0x00007200ff0477ac */ /* 0x000e620008000800 */
[----:B------:R-:W2:Y:S01]  /*0040*/  S2R R2, SR_TID.X ;  /* 0x0000000000027919 */ /* 0x000ea20000002100 */
[----:B------:R-:W3:Y:S01]  /*0050*/  LDCU.64 UR6, c[0x0][0x358] ;  /* 0x00006b00ff0677ac */ /* 0x000ee20008000a00 */
[----:B0-----:R-:W-:-:S04]  /*0060*/  IMAD R3, R0, R10, RZ ;  /* 0x0000000a00037224 */ /* 0x001fc800078e02ff */
[----:B--2---:R-:W-:-:S04]  /*0070*/  IMAD R3, R3, 0x2, R2 ;  /* 0x0000000203037824 */ /* 0x004fc800078e0202 */
        /* <DEDUP_REMOVED lines=8> */
[----:B---3--:R0:W2:Y:S04]  /*0100*/  @!P0 LDG.E R3, desc[UR6][R4.64] ;  /* 0x0000000604038981 */ /* 0x0080a8000c1e1900 */
[----:B------:R-:W2:Y:S01]  /*0110*/  @!P1 LDG.E R6, desc[UR6][R6.64] ;  /* 0x0000000606069981 */ /* 0x000ea2000c1e1900 */
[----:B------:R-:W1:Y:S01]  /*0120*/  S2UR UR5, SR_CgaCtaId ;  /* 0x00000000000579c3 */ /* 0x000e620000008800 */
[----:B------:R-:W3:Y:S01]  /*0130*/  LDCU UR8, c[0x0][0x364] ;  /* 0x00006c80ff0877ac */ /* 0x000ee20008000800 */
[----:B------:R-:W3:Y:S01]  /*0140*/  S2R R9, SR_TID.Y ;  /* 0x0000000000097919 */ /* 0x000ee20000002200 */
[----:B------:R-:W-:Y:S01]  /*0150*/  UMOV UR4, 0x400 ;  /* 0x0000040000047882 */ /* 0x000fe20000000000 */
[----:B------:R-:W3:Y:S01]  /*0160*/  S2R R8, SR_TID.Z ;  /* 0x0000000000087919 */ /* 0x000ee20000002300 */
[----:B-1----:R-:W-:Y:S01]  /*0170*/  ULEA UR4, UR5, UR4, 0x18 ;  /* 0x0000000405047291 */ /* 0x002fe2000f8ec0ff */
[----:B---3--:R-:W-:-:S05]  /*0180*/  IMAD R9, R8, UR8, R9 ;  /* 0x0000000808097c24 */ /* 0x008fca000f8e0209 */
[----:B------:R-:W-:Y:S01]  /*0190*/  LEA R8, R2, UR4, 0x2 ;  /* 0x0000000402087c11 */ /* 0x000fe2000f8e10ff */
[----:B------:R-:W-:-:S04]  /*01a0*/  IMAD R9, R9, R10, RZ ;  /* 0x0000000a09097224 */ /* 0x000fc800078e02ff */
[----:B0-----:R-:W-:-:S05]  /*01b0*/  IMAD.IADD R4, R9, 0x1, R2 ;  /* 0x0000000109047824 */ /* 0x001fca00078e0202 */
[----:B------:R-:W-:Y:S01]  /*01c0*/  ISETP.GT.U32.AND P0, PT, R4, 0x1f, PT ;  /* 0x0000001f0400780c */ /* 0x000fe20003f04070 */
[----:B--2---:R-:W-:Y:S01]  /*01d0*/  @!P1 IMAD.IADD R3, R3, 0x1, R6 ;  /* 0x0000000103039824 */ /* 0x004fe200078e0206 */
[----:B------:R-:W-:-:S04]  /*01e0*/  ISETP.GE.U32.AND P1, PT, R10, 0x42, PT ;  /* 0x000000420a00780c */ /* 0x000fc80003f26070 */
[----:B------:R0:W-:Y:S01]  /*01f0*/  STS [R8], R3 ;  /* 0x0000000308007388 */ /* 0x0001e20000000800 */
[----:B------:R-:W-:Y:S08]  /*0200*/  BAR.SYNC.DEFER_BLOCKING 0x0 ;  /* 0x0000000000007b1d */ /* 0x000ff00000010000 */
[----:B------:R-:W-:Y:S05]  /*0210*/  @!P1 BRA `(.L_x_10) ;  /* 0x00000000002c9947 */ /* 0x000fea0003800000 */
[----:B------:R-:W-:-:S07]  /*0220*/  MOV R4, R10 ;  /* 0x0000000a00047202 */ /* 0x000fce0000000f00 */
.L_x_11:
[----:B------:R-:W-:-:S04]  /*0230*/  SHF.R.U32.HI R7, RZ, 0x1, R4 ;  /* 0x00000001ff077819 */ /* 0x000fc80000011604 */
[----:B------:R-:W-:-:S13]  /*0240*/  ISETP.GE.U32.AND P1, PT, R2, R7, PT ;  /* 0x000000070200720c */ /* 0x000fda0003f26070 */
[----:B------:R-:W-:-:S05]  /*0250*/  @!P1 IMAD R5, R7, 0x4, R8 ;  /* 0x0000000407059824 */ /* 0x000fca00078e0208 */
[----:B------:R-:W0:Y:S02]  /*0260*/  @!P1 LDS R6, [R5] ;  /* 0x0000000005069984 */ /* 0x000e240000000800 */
[----:B0-----:R-:W-:-:S05]  /*0270*/  @!P1 IADD3 R3, PT, PT, R3, R6, RZ ;  /* 0x0000000603039210 */ /* 0x001fca0007ffe0ff */
[----:B------:R1:W-:Y:S01]  /*0280*/  @!P1 STS [R8], R3 ;  /* 0x0000000308009388 */ /* 0x0003e20000000800 */
[----:B------:R-:W-:Y:S01]  /*0290*/  BAR.SYNC.DEFER_BLOCKING 0x0 ;  /* 0x0000000000007b1d */ /* 0x000fe20000010000 */
[----:B------:R-:W-:Y:S01]  /*02a0*/  ISETP.GT.U32.AND P1, PT, R4, 0x83, PT ;  /* 0x000000830400780c */ /* 0x000fe20003f24070 */
[----:B------:R-:W-:-:S12]  /*02b0*/  IMAD.MOV.U32 R4, RZ, RZ, R7 ;  /* 0x000000ffff047224 */ /* 0x000fd800078e0007 */
[----:B-1----:R-:W-:Y:S05]  /*02c0*/  @P1 BRA `(.L_x_11) ;  /* 0xfffffffc00d81947 */ /* 0x002fea000383ffff */
.L_x_10:
[----:B------:R-:W-:Y:S04]  /*02d0*/  BSSY B0, `(.L_x_12) ;  /* 0x0000011000007945 */ /* 0x000fe80003800000 */
[----:B------:R-:W-:Y:S05]  /*02e0*/  @P0 BRA `(.L_x_13) ;  /* 0x00000000003c0947 */ /* 0x000fea0003800000 */
[----:B------:R-:W-:Y:S01]  /*02f0*/  ISETP.GE.U32.AND P0, PT, R10, 0x40, PT ;  /* 0x000000400a00780c */ /* 0x000fe20003f06070 */
[----:B------:R-:W-:-:S12]  /*0300*/  UMOV UR4, 0xffffffff ;  /* 0xffffffff00047882 */ /* 0x000fd80000000000 */
[----:B0-----:R-:W0:Y:S02]  /*0310*/  @P0 LDS R8, [R8+0x80] ;  /* 0x0000800008080984 */ /* 0x001e240000000800 */
[----:B0-----:R-:W-:Y:S01]  /*0320*/  @P0 IADD3 R3, PT, PT, R3, R8, RZ ;  /* 0x0000000803030210 */ /* 0x001fe20007ffe0ff */
[----:B------:R-:W-:Y:S06]  /*0330*/  BRA.DIV UR4, `(.L_x_14) ;  /* 0x0000000204447947 */ /* 0x000fec000b800000 */
[----:B------:R-:W0:Y:S02]  /*0340*/  SHFL.DOWN PT, R4, R3, 0x10, 0x1f ;  /* 0x0a001f0003047f89 */ /* 0x000e2400000e0000 */
[----:B0-----:R-:W-:-:S05]  /*0350*/  IMAD.IADD R4, R4, 0x1, R3 ;  /* 0x0000000104047824 */ /* 0x001fca00078e0203 */
[----:B------:R-:W0:Y:S02]  /*0360*/  SHFL.DOWN PT, R5, R4, 0x8, 0x1f ;  /* 0x09001f0004057f89 */ /* 0x000e2400000e0000 */
[----:B0-----:R-:W-:-:S05]  /*0370*/  IADD3 R5, PT, PT, R4, R5, RZ ;  /* 0x0000000504057210 */ /* 0x001fca0007ffe0ff */
[----:B------:R-:W0:Y:S02]  /*0380*/  SHFL.DOWN PT, R6, R5, 0x4, 0x1f ;  /* 0x08801f0005067f89 */ /* 0x000e2400000e0000 */
[----:B0-----:R-:W-:-:S05]  /*0390*/  IMAD.IADD R6, R5, 0x1, R6 ;  /* 0x0000000105067824 */ /* 0x001fca00078e0206 */
[----:B------:R-:W0:Y:S02]  /*03a0*/  SHFL.DOWN PT, R7, R6, 0x2, 0x1f ;  /* 0x08401f0006077f89 */ /* 0x000e2400000e0000 */
[----:B0-----:R-:W-:-:S05]  /*03b0*/  IADD3 R7, PT, PT, R6, R7, RZ ;  /* 0x0000000706077210 */ /* 0x001fca0007ffe0ff */
[----:B------:R0:W1:Y:S02]  /*03c0*/  SHFL.DOWN PT, R8, R7, 0x1, 0x1f ;  /* 0x08201f0007087f89 */ /* 0x00006400000e0000 */
.L_x_20:
[----:B-1----:R-:W-:-:S07]  /*03d0*/  IMAD.IADD R3, R7, 0x1, R8 ;  /* 0x0000000107037824 */ /* 0x002fce00078e0208 */
.L_x_13:
[----:B------:R-:W-:Y:S05]  /*03e0*/  BSYNC B0 ;  /* 0x0000000000007941 */ /* 0x000fea0003800000 */
.L_x_12:
[----:B------:R-:W-:-:S13]  /*03f0*/  LOP3.LUT P0, RZ, R9, R2, RZ, 0xfc, !PT ;  /* 0x0000000209ff7212 */ /* 0x000fda000780fcff */
[----:B------:R-:W-:Y:S05]  /*0400*/  @P0 EXIT ;  /* 0x000000000000094d */ /* 0x000fea0003800000 */
[----:B------:R-:W1:Y:S02]  /*0410*/  LDC.64 R4, c[0x0][0x388] ;  /* 0x0000e200ff047b82 */ /* 0x000e640000000a00 */
[----:B-1----:R-:W-:-:S05]  /*0420*/  IMAD.WIDE.U32 R4, R0, 0x4, R4 ;  /* 0x0000000400047825 */ /* 0x002fca00078e0004 */
[----:B------:R-:W-:Y:S01]  /*0430*/  STG.E desc[UR6][R4.64], R3 ;  /* 0x0000000304007986 */ /* 0x000fe2000c101906 */
[----:B------:R-:W-:Y:S05]  /*0440*/  EXIT ;  /* 0x000000000000794d */ /* 0x000fea0003800000 */
.L_x_14:
[----:B------:R-:W-:Y:S02]  /*0450*/  HFMA2 R11, -RZ, RZ, 0, 9.5367431640625e-07 ;  /* 0x00000010ff0b7431 */ /* 0x000fe400000001ff */
[----:B------:R-:W-:Y:S01]  /*0460*/  IMAD.MOV.U32 R12, RZ, RZ, 0x1f ;  /* 0x0000001fff0c7424 */ /* 0x000fe200078e00ff */
[----:B------:R-:W-:-:S07]  /*0470*/  MOV R10, 0xffffffff ;  /* 0xffffffff000a7802 */ /* 0x000fce0000000f00 */
[----:B------:R-:W-:Y:S05]  /*0480*/  WARPSYNC.COLLECTIVE R10, `(.L_x_15) ;  /* 0x000000000a087348 */ /* 0x000fea0003c00000 */
[----:B------:R0:W1:Y:S02]  /*0490*/  SHFL.DOWN P0, R8, R3, R11, R12 ;  /* 0x0800000b03087389 */ /* 0x000064000000000c */
[----:B01----:R-:W-:Y:S05]  /*04a0*/  ENDCOLLECTIVE ;  /* 0x000000000000791b */ /* 0x003fea0003800000 */
.L_x_15:
[----:B------:R-:W-:Y:S02]  /*04b0*/  HFMA2 R11, -RZ, RZ, 0, 4.76837158203125e-07 ;  /* 0x00000008ff0b7431 */ /* 0x000fe400000001ff */
[----:B------:R-:W-:-:S05]  /*04c0*/  IMAD.MOV.U32 R4, RZ, RZ, R8 ;  /* 0x000000ffff047224 */ /* 0x000fca00078e0008 */
[----:B------:R-:W-:-:S05]  /*04d0*/  IADD3 R4, PT, PT, R4, R3, RZ ;  /* 0x0000000304047210 */ /* 0x000fca0007ffe0ff */
[----:B------:R-:W-:-:S07]  /*04e0*/  IMAD.MOV.U32 R3, RZ, RZ, R4 ;  /* 0x000000ffff037224 */ /* 0x000fce00078e0004 */
[----:B------:R-:W-:Y:S05]  /*04f0*/  WARPSYNC.COLLECTIVE R10, `(.L_x_16) ;  /* 0x000000000a087348 */ /* 0x000fea0003c00000 */
[----:B------:R0:W1:Y:S02]  /*0500*/  SHFL.DOWN P0, R8, R3, R11, R12 ;  /* 0x0800000b03087389 */ /* 0x000064000000000c */
[----:B01----:R-:W-:Y:S05]  /*0510*/  ENDCOLLECTIVE ;  /* 0x000000000000791b */ /* 0x003fea0003800000 */
.L_x_16:
[----:B------:R-:W-:Y:S01]  /*0520*/  MOV R11, 0x4 ;  /* 0x00000004000b7802 */ /* 0x000fe20000000f00 */
[----:B------:R-:W-:-:S05]  /*0530*/  IMAD.MOV.U32 R5, RZ, RZ, R8 ;  /* 0x000000ffff057224 */ /* 0x000fca00078e0008 */
[----:B------:R-:W-:-:S05]  /*0540*/  IADD3 R5, PT, PT, R4, R5, RZ ;  /* 0x0000000504057210 */ /* 0x000fca0007ffe0ff */
[----:B------:R-:W-:-:S07]  /*0550*/  IMAD.MOV.U32 R3, RZ, RZ, R5 ;  /* 0x000000ffff037224 */ /* 0x000fce00078e0005 */
[----:B------:R-:W-:Y:S05]  /*0560*/  WARPSYNC.COLLECTIVE R10, `(.L_x_17) ;  /* 0x000000000a087348 */ /* 0x000fea0003c00000 */
[----:B------:R0:W1:Y:S02]  /*0570*/  SHFL.DOWN P0, R8, R3, R11, R12 ;  /* 0x0800000b03087389 */ /* 0x000064000000000c */
[----:B01----:R-:W-:Y:S05]  /*0580*/  ENDCOLLECTIVE ;  /* 0x000000000000791b */ /* 0x003fea0003800000 */
.L_x_17:
[----:B------:R-:W-:Y:S02]  /*0590*/  HFMA2 R11, -RZ, RZ, 0, 1.1920928955078125e-07 ;  /* 0x00000002ff0b7431 */ /* 0x000fe400000001ff */
[----:B------:R-:W-:-:S05]  /*05a0*/  IMAD.MOV.U32 R6, RZ, RZ, R8 ;  /* 0x000000ffff067224 */ /* 0x000fca00078e0008 */
[----:B------:R-:W-:-:S05]  /*05b0*/  IADD3 R6, PT, PT, R5, R6, RZ ;  /* 0x0000000605067210 */ /* 0x000fca0007ffe0ff */
[----:B------:R-:W-:-:S07]  /*05c0*/  IMAD.MOV.U32 R3, RZ, RZ, R6 ;  /* 0x000000ffff037224 */ /* 0x000fce00078e0006 */
[----:B------:R-:W-:Y:S05]  /*05d0*/  WARPSYNC.COLLECTIVE R10, `(.L_x_18) ;  /* 0x000000000a087348 */ /* 0x000fea0003c00000 */
[----:B------:R0:W1:Y:S02]  /*05e0*/  SHFL.DOWN P0, R8, R3, R11, R12 ;  /* 0x0800000b03087389 */ /* 0x000064000000000c */
[----:B01----:R-:W-:Y:S05]  /*05f0*/  ENDCOLLECTIVE ;  /* 0x000000000000791b */ /* 0x003fea0003800000 */
.L_x_18:
[----:B------:R-:W-:Y:S01]  /*0600*/  MOV R11, 0x1 ;  /* 0x00000001000b7802 */ /* 0x000fe20000000f00 */
[----:B------:R-:W-:-:S05]  /*0610*/  IMAD.MOV.U32 R7, RZ, RZ, R8 ;  /* 0x000000ffff077224 */ /* 0x000fca00078e0008 */
[----:B------:R-:W-:-:S05]  /*0620*/  IADD3 R7, PT, PT, R6, R7, RZ ;  /* 0x0000000706077210 */ /* 0x000fca0007ffe0ff */
[----:B------:R-:W-:-:S07]  /*0630*/  IMAD.MOV.U32 R3, RZ, RZ, R7 ;  /* 0x000000ffff037224 */ /* 0x000fce00078e0007 */
[----:B------:R-:W-:Y:S05]  /*0640*/  WARPSYNC.COLLECTIVE R10, `(.L_x_19) ;  /* 0x000000000a087348 */ /* 0x000fea0003c00000 */
[----:B------:R0:W1:Y:S02]  /*0650*/  SHFL.DOWN P0, R8, R3, R11, R12 ;  /* 0x0800000b03087389 */ /* 0x000064000000000c */
[----:B01----:R-:W-:Y:S05]  /*0660*/  ENDCOLLECTIVE ;  /* 0x000000000000791b */ /* 0x003fea0003800000 */
.L_x_19:
[----:B------:R-:W-:Y:S05]  /*0670*/  BRA `(.L_x_20) ;  /* 0xfffffffc00547947 */ /* 0x000fea000383ffff */
.L_x_21:
        /* <DEDUP_REMOVED lines=16> */
.L_x_47:


//--------------------- .text._Z7reduce4ILj512EEvPiS0_i --------------------------
	.section	.text._Z7reduce4ILj512EEvPiS0_i,"ax",@progbits
	.align	128
        .global         _Z7reduce4ILj512EEvPiS0_i
        .type           _Z7reduce4ILj512EEvPiS0_i,@function
        .size           _Z7reduce4ILj512EEvPiS0_i,(.L_x_48 - _Z7reduce4ILj512EEvPiS0_i)
        .other          _Z7reduce4ILj512EEvPiS0_i,@"STO_CUDA_ENTRY STV_DEFAULT"
_Z7reduce4ILj512EEvPiS0_i:
.text._Z7reduce4ILj512EEvPiS0_i:
        /* <DEDUP_REMOVED lines=35> */
.L_x_23:
        /* <DEDUP_REMOVED lines=10> */
.L_x_22:
        /* <DEDUP_REMOVED lines=16> */
.L_x_32:
[----:B-1----:R-:W-:-:S07]  /*03d0*/  IMAD.IADD R3, R7, 0x1, R8 ;  /* 0x0000000107037824 */ /* 0x002fce00078e0208 */
.L_x_25:
[----:B------:R-:W-:Y:S05]  /*03e0*/  BSYNC B0 ;  /* 0x0000000000007941 */ /* 0x000fea0003800000 */
.L_x_24:
[----:B------:R-:W-:-:S13]  /*03f0*/  LOP3.LUT P0, RZ, R9, R2, RZ, 0xfc, !PT ;  /* 0x0000000209ff7212 */ /* 0x000fda000780fcff */
[----:B------:R-:W-:Y:S05]  /*0400*/  @P0 EXIT ;  /* 0x000000000000094d */ /* 0x000fea0003800000 */
[----:B------:R-:W1:Y:S02]  /*0410*/  LDC.64 R4, c[0x0][0x388] ;  /* 0x0000e200ff047b82 */ /* 0x000e640000000a00 */
[----:B-1----:R-:W-:-:S05]  /*0420*/  IMAD.WIDE.U32 R4, R0, 0x4, R4 ;  /* 0x0000000400047825 */ /* 0x002fca00078e0004 */
[----:B------:R-:W-:Y:S01]  /*0430*/  STG.E desc[UR6][R4.64], R3 ;  /* 0x0000000304007986 */ /* 0x000fe2000c101906 */
[----:B------:R-:W-:Y:S05]  /*0440*/  EXIT ;  /* 0x000000000000794d */ /* 0x000fea0003800000 */
.L_x_26:
[----:B------:R-:W-:Y:S02]  /*0450*/  HFMA2 R11, -RZ, RZ, 0, 9.5367431640625e-07 ;  /* 0x00000010ff0b7431 */ /* 0x000fe400000001ff */
[----:B------:R-:W-:Y:S01]  /*0460*/  IMAD.MOV.U32 R12, RZ, RZ, 0x1f ;  /* 0x0000001fff0c7424 */ /* 0x000fe200078e00ff */
[----:B------:R-:W-:-:S07]  /*0470*/  MOV R10, 0xffffffff ;  /* 0xffffffff000a7802 */ /* 0x000fce0000000f00 */
[----:B------:R-:W-:Y:S05]  /*0480*/  WARPSYNC.COLLECTIVE R10, `(.L_x_27) ;  /* 0x000000000a087348 */ /* 0x000fea0003c00000 */
[----:B------:R0:W1:Y:S02]  /*0490*/  SHFL.DOWN P0, R8, R3, R11, R12 ;  /* 0x0800000b03087389 */ /* 0x000064000000000c */
[----:B01----:R-:W-:Y:S05]  /*04a0*/  ENDCOLLECTIVE ;  /* 0x000000000000791b */ /* 0x003fea0003800000 */
.L_x_27:
[----:B------:R-:W-:Y:S02]  /*04b0*/  HFMA2 R11, -RZ, RZ, 0, 4.76837158203125e-07 ;  /* 0x00000008ff0b7431 */ /* 0x000fe400000001ff */
[----:B------:R-:W-:-:S05]  /*04c0*/  IMAD.MOV.U32 R4, RZ, RZ, R8 ;  /* 0x000000ffff047224 */ /* 0x000fca00078e0008 */
[----:B------:R-:W-:-:S05]  /*04d0*/  IADD3 R4, PT, PT, R4, R3, RZ ;  /* 0x0000000304047210 */ /* 0x000fca0007ffe0ff */
[----:B------:R-:W-:-:S07]  /*04e0*/  IMAD.MOV.U32 R3, RZ, RZ, R4 ;  /* 0x000000ffff037224 */ /* 0x000fce00078e0004 */
[----:B------:R-:W-:Y:S05]  /*04f0*/  WARPSYNC.COLLECTIVE R10, `(.L_x_28) ;  /* 0x000000000a087348 */ /* 0x000fea0003c00000 */
[----:B------:R0:W1:Y:S02]  /*0500*/  SHFL.DOWN P0, R8, R3, R11, R12 ;  /* 0x0800000b03087389 */ /* 0x000064000000000c */
[----:B01----:R-:W-:Y:S05]  /*0510*/  ENDCOLLECTIVE ;  /* 0x000000000000791b */ /* 0x003fea0003800000 */
.L_x_28:
[----:B------:R-:W-:Y:S01]  /*0520*/  MOV R11, 0x4 ;  /* 0x00000004000b7802 */ /* 0x000fe20000000f00 */
[----:B------:R-:W-:-:S05]  /*0530*/  IMAD.MOV.U32 R5, RZ, RZ, R8 ;  /* 0x000000ffff057224 */ /* 0x000fca00078e0008 */
[----:B------:R-:W-:-:S05]  /*0540*/  IADD3 R5, PT, PT, R4, R5, RZ ;  /* 0x0000000504057210 */ /* 0x000fca0007ffe0ff */
[----:B------:R-:W-:-:S07]  /*0550*/  IMAD.MOV.U32 R3, RZ, RZ, R5 ;  /* 0x000000ffff037224 */ /* 0x000fce00078e0005 */
[----:B------:R-:W-:Y:S05]  /*0560*/  WARPSYNC.COLLECTIVE R10, `(.L_x_29) ;  /* 0x000000000a087348 */ /* 0x000fea0003c00000 */
[----:B------:R0:W1:Y:S02]  /*0570*/  SHFL.DOWN P0, R8, R3, R11, R12 ;  /* 0x0800000b03087389 */ /* 0x000064000000000c */
[----:B01----:R-:W-:Y:S05]  /*0580*/  ENDCOLLECTIVE ;  /* 0x000000000000791b */ /* 0x003fea0003800000 */
.L_x_29:
[----:B------:R-:W-:Y:S02]  /*0590*/  HFMA2 R11, -RZ, RZ, 0, 1.1920928955078125e-07 ;  /* 0x00000002ff0b7431 */ /* 0x000fe400000001ff */
[----:B------:R-:W-:-:S05]  /*05a0*/  IMAD.MOV.U32 R6, RZ, RZ, R8 ;  /* 0x000000ffff067224 */ /* 0x000fca00078e0008 */
[----:B------:R-:W-:-:S05]  /*05b0*/  IADD3 R6, PT, PT, R5, R6, RZ ;  /* 0x0000000605067210 */ /* 0x000fca0007ffe0ff */
[----:B------:R-:W-:-:S07]  /*05c0*/  IMAD.MOV.U32 R3, RZ, RZ, R6 ;  /* 0x000000ffff037224 */ /* 0x000fce00078e0006 */
[----:B------:R-:W-:Y:S05]  /*05d0*/  WARPSYNC.COLLECTIVE R10, `(.L_x_30) ;  /* 0x000000000a087348 */ /* 0x000fea0003c00000 */
[----:B------:R0:W1:Y:S02]  /*05e0*/  SHFL.DOWN P0, R8, R3, R11, R12 ;  /* 0x0800000b03087389 */ /* 0x000064000000000c */
[----:B01----:R-:W-:Y:S05]  /*05f0*/  ENDCOLLECTIVE ;  /* 0x000000000000791b */ /* 0x003fea0003800000 */
.L_x_30:
[----:B------:R-:W-:Y:S01]  /*0600*/  MOV R11, 0x1 ;  /* 0x00000001000b7802 */ /* 0x000fe20000000f00 */
[----:B------:R-:W-:-:S05]  /*0610*/  IMAD.MOV.U32 R7, RZ, RZ, R8 ;  /* 0x000000ffff077224 */ /* 0x000fca00078e0008 */
[----:B------:R-:W-:-:S05]  /*0620*/  IADD3 R7, PT, PT, R6, R7, RZ ;  /* 0x0000000706077210 */ /* 0x000fca0007ffe0ff */
[----:B------:R-:W-:-:S07]  /*0630*/  IMAD.MOV.U32 R3, RZ, RZ, R7 ;  /* 0x000000ffff037224 */ /* 0x000fce00078e0007 */
[----:B------:R-:W-:Y:S05]  /*0640*/  WARPSYNC.COLLECTIVE R10, `(.L_x_31) ;  /* 0x000000000a087348 */ /* 0x000fea0003c00000 */
[----:B------:R0:W1:Y:S02]  /*0650*/  SHFL.DOWN P0, R8, R3, R11, R12 ;  /* 0x0800000b03087389 */ /* 0x000064000000000c */
[----:B01----:R-:W-:Y:S05]  /*0660*/  ENDCOLLECTIVE ;  /* 0x000000000000791b */ /* 0x003fea0003800000 */
.L_x_31:
[----:B------:R-:W-:Y:S05]  /*0670*/  BRA `(.L_x_32) ;  /* 0xfffffffc00547947 */ /* 0x000fea000383ffff */
.L_x_33:
        /* <DEDUP_REMOVED lines=16> */
.L_x_48:


//--------------------- .text._Z7reduce3PiS_i     --------------------------
	.section	.text._Z7reduce3PiS_i,"ax",@progbits
	.align	128
        .global         _Z7reduce3PiS_i
        .type           _Z7reduce3PiS_i,@function
        .size           _Z7reduce3PiS_i,(.L_x_49 - _Z7reduce3PiS_i)
        .other          _Z7reduce3PiS_i,@"STO_CUDA_ENTRY STV_DEFAULT"
_Z7reduce3PiS_i:
.text._Z7reduce3PiS_i:
[----:B------:R-:W-:Y:S01]  /*0000*/  LDC R1, c[0x0][0x37c] ;  /* 0x0000df00ff017b82 */ /* 0x000fe20000000800 */
[----:B------:R-:W0:Y:S01]  /*0010*/  S2R R11, SR_CTAID.X ;  /* 0x00000000000b7919 */ /* 0x000e220000002500 */
[----:B------:R-:W1:Y:S01]  /*0020*/  LDCU UR4, c[0x0][0x360] ;  /* 0x00006c00ff0477ac */ /* 0x000e620008000800 */
[----:B------:R-:W2:Y:S01]  /*0030*/  S2R R9, SR_TID.X ;  /* 0x0000000000097919 */ /* 0x000ea20000002100 */
[----:B------:R-:W3:Y:S01]  /*0040*/  LDCU UR5, c[0x0][0x390] ;  /* 0x00007200ff0577ac */ /* 0x000ee20008000800 */
[----:B------:R-:W4:Y:S01]  /*0050*/  LDCU.64 UR6, c[0x0][0x358] ;  /* 0x00006b00ff0677ac */ /* 0x000f220008000a00 */
[----:B-1----:R-:W-:Y:S02]  /*0060*/  IMAD.U32 R6, RZ, RZ, UR4 ;  /* 0x00000004ff067e24 */ /* 0x002fe4000f8e00ff */
[----:B0-----:R-:W-:-:S04]  /*0070*/  IMAD R0, R11, UR4, RZ ;  /* 0x000000040b007c24 */ /* 0x001fc8000f8e02ff */
[----:B--2---:R-:W-:Y:S02]  /*0080*/  IMAD R7, R0, 0x2, R9 ;  /* 0x0000000200077824 */ /* 0x004fe400078e0209 */
[----:B------:R-:W-:-:S03]  /*0090*/  IMAD.MOV.U32 R0, RZ, RZ, RZ ;  /* 0x000000ffff007224 */ /* 0x000fc600078e00ff */
[C---:B------:R-:W-:Y:S02]  /*00a0*/  IADD3 R13, PT, PT, R7.reuse, R6, RZ ;  /* 0x00000006070d7210 */ /* 0x040fe40007ffe0ff */
[----:B---3--:R-:W-:Y:S02]  /*00b0*/  ISETP.GE.U32.AND P0, PT, R7, UR5, PT ;  /* 0x0000000507007c0c */ /* 0x008fe4000bf06070 */
[----:B------:R-:W-:-:S11]  /*00c0*/  ISETP.GE.U32.AND P1, PT, R13, UR5, PT ;  /* 0x000000050d007c0c */ /* 0x000fd6000bf26070 */
[----:B------:R-:W0:Y:S08]  /*00d0*/  @!P0 LDC.64 R2, c[0x0][0x380] ;  /* 0x0000e000ff028b82 */ /* 0x000e300000000a00 */
[----:B------:R-:W1:Y:S01]  /*00e0*/  @!P1 LDC.64 R4, c[0x0][0x380] ;  /* 0x0000e000ff049b82 */ /* 0x000e620000000a00 */
[----:B0-----:R-:W-:-:S05]  /*00f0*/  @!P0 IMAD.WIDE.U32 R2, R7, 0x4, R2 ;  /* 0x0000000407028825 */ /* 0x001fca00078e0002 */
[----:B----4-:R-:W2:Y:S01]  /*0100*/  @!P0 LDG.E R0, desc[UR6][R2.64] ;  /* 0x0000000602008981 */ /* 0x010ea2000c1e1900 */
[----:B-1----:R-:W-:-:S06]  /*0110*/  @!P1 IMAD.WIDE.U32 R4, R13, 0x4, R4 ;  /* 0x000000040d049825 */ /* 0x002fcc00078e0004 */
[----:B------:R-:W2:Y:S01]  /*0120*/  @!P1 LDG.E R5, desc[UR6][R4.64] ;  /* 0x0000000604059981 */ /* 0x000ea2000c1e1900 */
[----:B------:R-:W0:Y:S01]  /*0130*/  S2UR UR5, SR_CgaCtaId ;  /* 0x00000000000579c3 */ /* 0x000e220000008800 */
[----:B------:R-:W-:Y:S01]  /*0140*/  UMOV UR4, 0x400 ;  /* 0x0000040000047882 */ /* 0x000fe20000000000 */
[----:B------:R-:W-:Y:S01]  /*0150*/  ISETP.NE.AND P0, PT, R9, RZ, PT ;  /* 0x000000ff0900720c */ /* 0x000fe20003f05270 */
[----:B0-----:R-:W-:-:S06]  /*0160*/  ULEA UR4, UR5, UR4, 0x18 ;  /* 0x0000000405047291 */ /* 0x001fcc000f8ec0ff */
[----:B------:R-:W-:Y:S01]  /*0170*/  LEA R7, R9, UR4, 0x2 ;  /* 0x0000000409077c11 */ /* 0x000fe2000f8e10ff */
[----:B--2---:R-:W-:Y:S01]  /*0180*/  @!P1 IMAD.IADD R0, R0, 0x1, R5 ;  /* 0x0000000100009824 */ /* 0x004fe200078e0205 */
[----:B------:R-:W-:-:S04]  /*0190*/  ISETP.GE.U32.AND P1, PT, R6, 0x2, PT ;  /* 0x000000020600780c */ /* 0x000fc80003f26070 */
[----:B------:R0:W-:Y:S01]  /*01a0*/  STS [R7], R0 ;  /* 0x0000000007007388 */ /* 0x0001e20000000800 */
[----:B------:R-:W-:Y:S08]  /*01b0*/  BAR.SYNC.DEFER_BLOCKING 0x0 ;  /* 0x0000000000007b1d */ /* 0x000ff00000010000 */
[----:B------:R-:W-:Y:S05]  /*01c0*/  @!P1 BRA `(.L_x_34) ;  /* 0x00000000002c9947 */ /* 0x000fea0003800000 */
.L_x_35:
[----:B------:R-:W-:-:S04]  /*01d0*/  SHF.R.U32.HI R4, RZ, 0x1, R6 ;  /* 0x00000001ff047819 */ /* 0x000fc80000011606 */
[----:B------:R-:W-:-:S13]  /*01e0*/  ISETP.GE.U32.AND P1, PT, R9, R4, PT ;  /* 0x000000040900720c */ /* 0x000fda0003f26070 */
[----:B0-----:R-:W-:Y:S01]  /*01f0*/  @!P1 LEA R0, R4, R7, 0x2 ;  /* 0x0000000704009211 */ /* 0x001fe200078e10ff */
[----:B------:R-:W-:Y:S05]  /*0200*/  @!P1 LDS R3, [R7] ;  /* 0x0000000007039984 */ /* 0x000fea0000000800 */
[----:B------:R-:W0:Y:S02]  /*0210*/  @!P1 LDS R0, [R0] ;  /* 0x0000000000009984 */ /* 0x000e240000000800 */
[----:B0-----:R-:W-:-:S05]  /*0220*/  @!P1 IMAD.IADD R2, R0, 0x1, R3 ;  /* 0x0000000100029824 */ /* 0x001fca00078e0203 */
[----:B------:R1:W-:Y:S01]  /*0230*/  @!P1 STS [R7], R2 ;  /* 0x0000000207009388 */ /* 0x0003e20000000800 */
[----:B------:R-:W-:Y:S01]  /*0240*/  BAR.SYNC.DEFER_BLOCKING 0x0 ;  /* 0x0000000000007b1d */ /* 0x000fe20000010000 */
[----:B------:R-:W-:Y:S02]  /*0250*/  ISETP.GT.U32.AND P1, PT, R6, 0x3, PT ;  /* 0x000000030600780c */ /* 0x000fe40003f24070 */
[----:B------:R-:W-:-:S11]  /*0260*/  MOV R6, R4 ;  /* 0x0000000400067202 */ /* 0x000fd60000000f00 */
[----:B-1----:R-:W-:Y:S05]  /*0270*/  @P1 BRA `(.L_x_35) ;  /* 0xfffffffc00d41947 */ /* 0x002fea000383ffff */
.L_x_34:
[----:B------:R-:W-:Y:S05]  /*0280*/  @P0 EXIT ;  /* 0x000000000000094d */ /* 0x000fea0003800000 */
[----:B------:R-:W1:Y:S01]  /*0290*/  S2UR UR5, SR_CgaCtaId ;  /* 0x00000000000579c3 */ /* 0x000e620000008800 */
[----:B------:R-:W-:-:S07]  /*02a0*/  UMOV UR4, 0x400 ;  /* 0x0000040000047882 */ /* 0x000fce0000000000 */
[----:B------:R-:W2:Y:S01]  /*02b0*/  LDC.64 R2, c[0x0][0x388] ;  /* 0x0000e200ff027b82 */ /* 0x000ea20000000a00 */
[----:B-1----:R-:W-:Y:S01]  /*02c0*/  ULEA UR4, UR5, UR4, 0x18 ;  /* 0x0000000405047291 */ /* 0x002fe2000f8ec0ff */
[----:B--2---:R-:W-:-:S08]  /*02d0*/  IMAD.WIDE.U32 R2, R11, 0x4, R2 ;  /* 0x000000040b027825 */ /* 0x004fd000078e0002 */
[----:B------:R-:W1:Y:S04]  /*02e0*/  LDS R5, [UR4] ;  /* 0x00000004ff057984 */ /* 0x000e680008000800 */
[----:B-1----:R-:W-:Y:S01]  /*02f0*/  STG.E desc[UR6][R2.64], R5 ;  /* 0x0000000502007986 */ /* 0x002fe2000c101906 */
[----:B------:R-:W-:Y:S05]  /*0300*/  EXIT ;  /* 0x000000000000794d */ /* 0x000fea0003800000 */
.L_x_36:
        /* <DEDUP_REMOVED lines=15> */
.L_x_49:


//--------------------- .text._Z7reduce2PiS_i     --------------------------
	.section	.text._Z7reduce2PiS_i,"ax",@progbits
	.align	128
        .global         _Z7reduce2PiS_i
        .type           _Z7reduce2PiS_i,@function
        .size           _Z7reduce2PiS_i,(.L_x_50 - _Z7reduce2PiS_i)
        .other          _Z7reduce2PiS_i,@"STO_CUDA_ENTRY STV_DEFAULT"
_Z7reduce2PiS_i:
.text._Z7reduce2PiS_i:
[----:B------:R-:W-:Y:S01]  /*0000*/  LDC R1, c[0x0][0x37c] ;  /* 0x0000df00ff017b82 */ /* 0x000fe20000000800 */
[----:B------:R-:W0:Y:S01]  /*0010*/  S2R R6, SR_TID.X ;  /* 0x0000000000067919 */ /* 0x000e220000002100 */
[----:B------:R-:W0:Y:S01]  /*0020*/  LDCU UR8, c[0x0][0x360] ;  /* 0x00006c00ff0877ac */ /* 0x000e220008000800 */
[----:B------:R-:W-:Y:S01]  /*0030*/  IMAD.MOV.U32 R4, RZ, RZ, RZ ;  /* 0x000000ffff047224 */ /* 0x000fe200078e00ff */
[----:B------:R-:W0:Y:S01]  /*0040*/  S2R R7, SR_CTAID.X ;  /* 0x0000000000077919 */ /* 0x000e220000002500 */
[----:B------:R-:W1:Y:S01]  /*0050*/  LDCU UR4, c[0x0][0x390] ;  /* 0x00007200ff0477ac */ /* 0x000e620008000800 */
[----:B------:R-:W2:Y:S01]  /*0060*/  LDCU.64 UR6, c[0x0][0x358] ;  /* 0x00006b00ff0677ac */ /* 0x000ea20008000a00 */
[----:B0-----:R-:W-:-:S05]  /*0070*/  IMAD R5, R7, UR8, R6 ;  /* 0x0000000807057c24 */ /* 0x001fca000f8e0206 */
[----:B-1----:R-:W-:-:S13]  /*0080*/  ISETP.GE.U32.AND P0, PT, R5, UR4, PT ;  /* 0x0000000405007c0c */ /* 0x002fda000bf06070 */
[----:B------:R-:W0:Y:S02]  /*0090*/  @!P0 LDC.64 R2, c[0x0][0x380] ;  /* 0x0000e000ff028b82 */ /* 0x000e240000000a00 */
[----:B0-----:R-:W-:-:S05]  /*00a0*/  @!P0 IMAD.WIDE.U32 R2, R5, 0x4, R2 ;  /* 0x0000000405028825 */ /* 0x001fca00078e0002 */
[----:B--2---:R-:W2:Y:S01]  /*00b0*/  @!P0 LDG.E R4, desc[UR6][R2.64] ;  /* 0x0000000602048981 */ /* 0x004ea2000c1e1900 */
[----:B------:R-:W0:Y:S01]  /*00c0*/  S2UR UR5, SR_CgaCtaId ;  /* 0x00000000000579c3 */ /* 0x000e220000008800 */
[----:B------:R-:W-:Y:S01]  /*00d0*/  IMAD.U32 R0, RZ, RZ, UR8 ;  /* 0x00000008ff007e24 */ /* 0x000fe2000f8e00ff */
[----:B------:R-:W-:Y:S01]  /*00e0*/  UMOV UR4, 0x400 ;  /* 0x0000040000047882 */ /* 0x000fe20000000000 */
[----:B------:R-:W-:-:S03]  /*00f0*/  ISETP.NE.AND P0, PT, R6, RZ, PT ;  /* 0x000000ff0600720c */ /* 0x000fc60003f05270 */
[----:B------:R-:W-:Y:S01]  /*0100*/  ISETP.GE.U32.AND P1, PT, R0, 0x2, PT ;  /* 0x000000020000780c */ /* 0x000fe20003f26070 */
[----:B0-----:R-:W-:-:S06]  /*0110*/  ULEA UR4, UR5, UR4, 0x18 ;  /* 0x0000000405047291 */ /* 0x001fcc000f8ec0ff */
[----:B------:R-:W-:-:S05]  /*0120*/  LEA R5, R6, UR4, 0x2 ;  /* 0x0000000406057c11 */ /* 0x000fca000f8e10ff */
[----:B--2---:R0:W-:Y:S01]  /*0130*/  STS [R5], R4 ;  /* 0x0000000405007388 */ /* 0x0041e20000000800 */
[----:B------:R-:W-:Y:S06]  /*0140*/  BAR.SYNC.DEFER_BLOCKING 0x0 ;  /* 0x0000000000007b1d */ /* 0x000fec0000010000 */
[----:B------:R-:W-:Y:S05]  /*0150*/  @!P1 BRA `(.L_x_37) ;  /* 0x00000000002c9947 */ /* 0x000fea0003800000 */
.L_x_38:
[----:B------:R-:W-:-:S04]  /*0160*/  SHF.R.U32.HI R8, RZ, 0x1, R0 ;  /* 0x00000001ff087819 */ /* 0x000fc80000011600 */
[----:B------:R-:W-:-:S13]  /*0170*/  ISETP.GE.U32.AND P1, PT, R6, R8, PT ;  /* 0x000000080600720c */ /* 0x000fda0003f26070 */
[----:B------:R-:W-:Y:S01]  /*0180*/  @!P1 LEA R2, R8, R5, 0x2 ;  /* 0x0000000508029211 */ /* 0x000fe200078e10ff */
        /* <DEDUP_REMOVED lines=8> */
.L_x_37:
[----:B------:R-:W-:Y:S05]  /*0210*/  @P0 EXIT ;  /* 0x000000000000094d */ /* 0x000fea0003800000 */
[----:B------:R-:W1:Y:S01]  /*0220*/  S2UR UR5, SR_CgaCtaId ;  /* 0x00000000000579c3 */ /* 0x000e620000008800 */
[----:B------:R-:W-:-:S07]  /*0230*/  UMOV UR4, 0x400 ;  /* 0x0000040000047882 */ /* 0x000fce0000000000 */
[----:B------:R-:W2:Y:S01]  /*0240*/  LDC.64 R2, c[0x0][0x388] ;  /* 0x0000e200ff027b82 */ /* 0x000ea20000000a00 */
[----:B-1----:R-:W-:Y:S01]  /*0250*/  ULEA UR4, UR5, UR4, 0x18 ;  /* 0x0000000405047291 */ /* 0x002fe2000f8ec0ff */
[----:B--2---:R-:W-:-:S08]  /*0260*/  IMAD.WIDE.U32 R2, R7, 0x4, R2 ;  /* 0x0000000407027825 */ /* 0x004fd000078e0002 */
[----:B0-----:R-:W0:Y:S04]  /*0270*/  LDS R5, [UR4] ;  /* 0x00000004ff057984 */ /* 0x001e280008000800 */
[----:B0-----:R-:W-:Y:S01]  /*0280*/  STG.E desc[UR6][R2.64], R5 ;  /* 0x0000000502007986 */ /* 0x001fe2000c101906 */
[----:B------:R-:W-:Y:S05]  /*0290*/  EXIT ;  /* 0x000000000000794d */ /* 0x000fea0003800000 */
.L_x_39:
        /* <DEDUP_REMOVED lines=14> */
.L_x_50:


//--------------------- .text._Z7reduce1PiS_i     --------------------------
	.section	.text._Z7reduce1PiS_i,"ax",@progbits
	.align	128
        .global         _Z7reduce1PiS_i
        .type           _Z7reduce1PiS_i,@function
        .size           _Z7reduce1PiS_i,(.L_x_51 - _Z7reduce1PiS_i)
        .other          _Z7reduce1PiS_i,@"STO_CUDA_ENTRY STV_DEFAULT"
_Z7reduce1PiS_i:
.text._Z7reduce1PiS_i:
        /* <DEDUP_REMOVED lines=13> */
[----:B------:R-:W-:Y:S01]  /*00d0*/  UMOV UR4, 0x400 ;  /* 0x0000040000047882 */ /* 0x000fe20000000000 */
[----:B------:R-:W-:Y:S01]  /*00e0*/  UISETP.GE.U32.AND UP0, UPT, UR7, 0x2, UPT ;  /* 0x000000020700788c */ /* 0x000fe2000bf06070 */
[----:B------:R-:W-:Y:S01]  /*00f0*/  ISETP.NE.AND P1, PT, R4, RZ, PT ;  /* 0x000000ff0400720c */ /* 0x000fe20003f25270 */
[----:B0-----:R-:W-:-:S06]  /*0100*/  ULEA UR4, UR5, UR4, 0x18 ;  /* 0x0000000405047291 */ /* 0x001fcc000f8ec0ff */
[----:B------:R-:W-:-:S05]  /*0110*/  LEA R5, R4, UR4, 0x2 ;  /* 0x0000000404057c11 */ /* 0x000fca000f8e10ff */
[----:B--2---:R0:W-:Y:S01]  /*0120*/  STS [R5], R0 ;  /* 0x0000000005007388 */ /* 0x0041e20000000800 */
[----:B------:R-:W-:Y:S06]  /*0130*/  BAR.SYNC.DEFER_BLOCKING 0x0 ;  /* 0x0000000000007b1d */ /* 0x000fec0000010000 */
[----:B------:R-:W-:Y:S05]  /*0140*/  BRA.U !UP0, `(.L_x_40) ;  /* 0x00000001083c7547 */ /* 0x000fea000b800000 */
[----:B------:R-:W-:-:S05]  /*0150*/  UMOV UR5, 0x1 ;  /* 0x0000000100057882 */ /* 0x000fca0000000000 */
.L_x_41:
[----:B------:R-:W-:-:S04]  /*0160*/  USHF.L.U32 UR6, UR5, 0x1, URZ ;  /* 0x0000000105067899 */ /* 0x000fc800080006ff */
[----:B------:R-:W-:Y:S02]  /*0170*/  UISETP.GE.U32.AND UP0, UPT, UR6, UR7, UPT ;  /* 0x000000070600728c */ /* 0x000fe4000bf06070 */
[----:B-1----:R-:W-:-:S05]  /*0180*/  IMAD R2, R4, UR6, RZ ;  /* 0x0000000604027c24 */ /* 0x002fca000f8e02ff */
[----:B------:R-:W-:-:S13]  /*0190*/  ISETP.GE.U32.AND P0, PT, R2, UR7, PT ;  /* 0x0000000702007c0c */ /* 0x000fda000bf06070 */
[C---:B0-----:R-:W-:Y:S01]  /*01a0*/  @!P0 IADD3 R0, PT, PT, R2.reuse, UR5, RZ ;  /* 0x0000000502008c10 */ /* 0x041fe2000fffe0ff */
[----:B------:R-:W-:Y:S01]  /*01b0*/  UMOV UR5, UR6 ;  /* 0x0000000600057c82 */ /* 0x000fe20008000000 */
[----:B------:R-:W-:Y:S02]  /*01c0*/  @!P0 LEA R2, R2, UR4, 0x2 ;  /* 0x0000000402028c11 */ /* 0x000fe4000f8e10ff */
[----:B------:R-:W-:-:S03]  /*01d0*/  @!P0 LEA R0, R0, UR4, 0x2 ;  /* 0x0000000400008c11 */ /* 0x000fc6000f8e10ff */
[----:B------:R-:W-:Y:S04]  /*01e0*/  @!P0 LDS R3, [R2] ;  /* 0x0000000002038984 */ /* 0x000fe80000000800 */
[----:B------:R-:W0:Y:S02]  /*01f0*/  @!P0 LDS R0, [R0] ;  /* 0x0000000000008984 */ /* 0x000e240000000800 */
[----:B0-----:R-:W-:-:S05]  /*0200*/  @!P0 IMAD.IADD R3, R0, 0x1, R3 ;  /* 0x0000000100038824 */ /* 0x001fca00078e0203 */
[----:B------:R1:W-:Y:S01]  /*0210*/  @!P0 STS [R2], R3 ;  /* 0x0000000302008388 */ /* 0x0003e20000000800 */
[----:B------:R-:W-:Y:S06]  /*0220*/  BAR.SYNC.DEFER_BLOCKING 0x0 ;  /* 0x0000000000007b1d */ /* 0x000fec0000010000 */
[----:B------:R-:W-:Y:S05]  /*0230*/  BRA.U !UP0, `(.L_x_41) ;  /* 0xfffffffd08c87547 */ /* 0x000fea000b83ffff */
.L_x_40:
[----:B------:R-:W-:Y:S05]  /*0240*/  @P1 EXIT ;  /* 0x000000000000194d */ /* 0x000fea0003800000 */
[----:B------:R-:W2:Y:S01]  /*0250*/  S2UR UR5, SR_CgaCtaId ;  /* 0x00000000000579c3 */ /* 0x000ea20000008800 */
[----:B------:R-:W-:-:S07]  /*0260*/  UMOV UR4, 0x400 ;  /* 0x0000040000047882 */ /* 0x000fce0000000000 */
[----:B-1----:R-:W1:Y:S01]  /*0270*/  LDC.64 R2, c[0x0][0x388] ;  /* 0x0000e200ff027b82 */ /* 0x002e620000000a00 */
[----:B--2---:R-:W-:Y:S01]  /*0280*/  ULEA UR4, UR5, UR4, 0x18 ;  /* 0x0000000405047291 */ /* 0x004fe2000f8ec0ff */
[----:B-1----:R-:W-:-:S08]  /*0290*/  IMAD.WIDE.U32 R2, R7, 0x4, R2 ;  /* 0x0000000407027825 */ /* 0x002fd000078e0002 */
[----:B0-----:R-:W0:Y:S04]  /*02a0*/  LDS R5, [UR4] ;  /* 0x00000004ff057984 */ /* 0x001e280008000800 */
[----:B0-----:R-:W-:Y:S01]  /*02b0*/  STG.E desc[UR8][R2.64], R5 ;  /* 0x0000000502007986 */ /* 0x001fe2000c101908 */
[----:B------:R-:W-:Y:S05]  /*02c0*/  EXIT ;  /* 0x000000000000794d */ /* 0x000fea0003800000 */
.L_x_42:
        /* <DEDUP_REMOVED lines=11> */
.L_x_51:


//--------------------- .text._Z7reduce0PiS_i     --------------------------
	.section	.text._Z7reduce0PiS_i,"ax",@progbits
	.align	128
        .global         _Z7reduce0PiS_i
        .type           _Z7reduce0PiS_i,@function
        .size           _Z7reduce0PiS_i,(.L_x_52 - _Z7reduce0PiS_i)
        .other          _Z7reduce0PiS_i,@"STO_CUDA_ENTRY STV_DEFAULT"
_Z7reduce0PiS_i:
.text._Z7reduce0PiS_i:
        /* <DEDUP_REMOVED lines=21> */
[----:B0-----:R-:W-:-:S07]  /*0150*/  HFMA2 R0, -RZ, RZ, 0, 5.9604644775390625e-08 ;  /* 0x00000001ff007431 */ /* 0x001fce00000001ff */
.L_x_44:
[----:B------:R-:W-:-:S05]  /*0160*/  IMAD.SHL.U32 R8, R0, 0x2, RZ ;  /* 0x0000000200087824 */ /* 0x000fca00078e00ff */
[----:B------:R-:W-:-:S04]  /*0170*/  IADD3 R2, PT, PT, R8, -0x1, RZ ;  /* 0xffffffff08027810 */ /* 0x000fc80007ffe0ff */
[----:B------:R-:W-:-:S13]  /*0180*/  LOP3.LUT P1, RZ, R2, R7, RZ, 0xc0, !PT ;  /* 0x0000000702ff7212 */ /* 0x000fda000782c0ff */
[----:B------:R-:W-:Y:S01]  /*0190*/  @!P1 IMAD R2, R0, 0x4, R5 ;  /* 0x0000000400029824 */ /* 0x000fe200078e0205 */
[----:B------:R-:W-:Y:S01]  /*01a0*/  @!P1 LDS R3, [R5] ;  /* 0x0000000005039984 */ /* 0x000fe20000000800 */
[----:B------:R-:W-:-:S04]  /*01b0*/  IMAD.MOV.U32 R0, RZ, RZ, R8 ;  /* 0x000000ffff007224 */ /* 0x000fc800078e0008 */
[----:B------:R-:W0:Y:S02]  /*01c0*/  @!P1 LDS R2, [R2] ;  /* 0x0000000002029984 */ /* 0x000e240000000800 */
[----:B0-----:R-:W-:-:S05]  /*01d0*/  @!P1 IADD3 R4, PT, PT, R2, R3, RZ ;  /* 0x0000000302049210 */ /* 0x001fca0007ffe0ff */
[----:B------:R1:W-:Y:S01]  /*01e0*/  @!P1 STS [R5], R4 ;  /* 0x0000000405009388 */ /* 0x0003e20000000800 */
[----:B------:R-:W-:Y:S01]  /*01f0*/  BAR.SYNC.DEFER_BLOCKING 0x0 ;  /* 0x0000000000007b1d */ /* 0x000fe20000010000 */
[----:B------:R-:W-:-:S13]  /*0200*/  ISETP.GE.U32.AND P1, PT, R8, UR8, PT ;  /* 0x0000000808007c0c */ /* 0x000fda000bf26070 */
[----:B-1----:R-:W-:Y:S05]  /*0210*/  @!P1 BRA `(.L_x_44) ;  /* 0xfffffffc00d09947 */ /* 0x002fea000383ffff */
.L_x_43:
        /* <DEDUP_REMOVED lines=9> */
.L_x_45:
        /* <DEDUP_REMOVED lines=13> */
.L_x_52:


//--------------------- .nv.shared._Z7reduce5ILj256EEvPiS0_i --------------------------
	.section	.nv.shared._Z7reduce5ILj256EEvPiS0_i,"aw",@nobits
	.sectionflags	@""
	.align	16
	.zero		1024


//--------------------- .nv.shared.reserved.0     --------------------------
	.section	.nv.shared.reserved.0,"aw",@nobits
	.weak		__nv_reservedSMEM_offset_0_alias
	.size		__nv_reservedSMEM_offset_0_alias, 0, 64
	.other		__nv_reservedSMEM_offset_0_alias,@"STO_CUDA_RESERVED_SHARED STV_DEFAULT"
__nv_reservedSMEM_offset_0_alias:
	.zero		0
	.zero		64


//--------------------- .nv.shared._Z7reduce4ILj256EEvPiS0_i --------------------------
	.section	.nv.shared._Z7reduce4ILj256EEvPiS0_i,"aw",@nobits
	.sectionflags	@""
	.align	16
	.zero		1024


//--------------------- .nv.shared._Z7reduce4ILj512EEvPiS0_i --------------------------
	.section	.nv.shared._Z7reduce4ILj512EEvPiS0_i,"aw",@nobits
	.sectionflags	@""
	.align	16
	.zero		1024


//--------------------- .nv.shared._Z7reduce3PiS_i --------------------------
	.section	.nv.shared._Z7reduce3PiS_i,"aw",@nobits
	.sectionflags	@""
	.align	16
	.zero		1024


//--------------------- .nv.shared._Z7reduce2PiS_i --------------------------
	.section	.nv.shared._Z7reduce2PiS_i,"aw",@nobits
	.sectionflags	@""
	.align	16
	.zero		1024


//--------------------- .nv.shared._Z7reduce1PiS_i --------------------------
	.section	.nv.shared._Z7reduce1PiS_i,"aw",@nobits
	.sectionflags	@""
	.align	16
	.zero		1024


//--------------------- .nv.shared._Z7reduce0PiS_i --------------------------
	.section	.nv.shared._Z7reduce0PiS_i,"aw",@nobits
	.sectionflags	@""
	.align	16
	.zero		1024


//--------------------- .nv.constant0._Z7reduce5ILj256EEvPiS0_i --------------------------
	.section	.nv.constant0._Z7reduce5ILj256EEvPiS0_i,"a",@progbits
	.sectionflags	@""
	.align	4
.nv.constant0._Z7reduce5ILj256EEvPiS0_i:
	.zero		916


//--------------------- .nv.constant0._Z7reduce4ILj256EEvPiS0_i --------------------------
	.section	.nv.constant0._Z7reduce4ILj256EEvPiS0_i,"a",@progbits
	.sectionflags	@""
	.align	4
.nv.constant0._Z7reduce4ILj256EEvPiS0_i:
	.zero		916


//--------------------- .nv.constant0._Z7reduce4ILj512EEvPiS0_i --------------------------
	.section	.nv.constant0._Z7reduce4ILj512EEvPiS0_i,"a",@progbits
	.sectionflags	@""
	.align	4
.nv.constant0._Z7reduce4ILj512EEvPiS0_i:
	.zero		916


//--------------------- .nv.constant0._Z7reduce3PiS_i --------------------------
	.section	.nv.constant0._Z7reduce3PiS_i,"a",@progbits
	.sectionflags	@""
	.align	4
.nv.constant0._Z7reduce3PiS_i:
	.zero		916


//--------------------- .nv.constant0._Z7reduce2PiS_i --------------------------
	.section	.nv.constant0._Z7reduce2PiS_i,"a",@progbits
	.sectionflags	@""
	.align	4
.nv.constant0._Z7reduce2PiS_i:
	.zero		916


//--------------------- .nv.constant0._Z7reduce1PiS_i --------------------------
	.section	.nv.constant0._Z7reduce1PiS_i,"a",@progbits
	.sectionflags	@""
	.align	4
.nv.constant0._Z7reduce1PiS_i:
	.zero		916


//--------------------- .nv.constant0._Z7reduce0PiS_i --------------------------
	.section	.nv.constant0._Z7reduce0PiS_i,"a",@progbits
	.sectionflags	@""
	.align	4
.nv.constant0._Z7reduce0PiS_i:
	.zero		916


//--------------------- SYMBOLS --------------------------

	.type		.nv.reservedSmem.offset0,@object
	.size		.nv.reservedSmem.offset0,0x4
	.type		.nv.reservedSmem.cap,@object
	.size		.nv.reservedSmem.cap,0x4
